//
// Generated by NVIDIA NVVM Compiler
//
// Compiler Build ID: CL-36424714
// Cuda compilation tools, release 13.0, V13.0.88
// Based on NVVM 20.0.0
//

.version 9.0
.target sm_100
.address_size 64

	// .globl	_Z9matrixPowPiS_ii
.extern .func  (.param .b64 func_retval0) malloc
(
	.param .b64 malloc_param_0
)
;
.extern .func free
(
	.param .b64 free_param_0
)
;

.visible .entry _Z9matrixPowPiS_ii(
	.param .u64 .ptr .align 1 _Z9matrixPowPiS_ii_param_0,
	.param .u64 .ptr .align 1 _Z9matrixPowPiS_ii_param_1,
	.param .u32 _Z9matrixPowPiS_ii_param_2,
	.param .u32 _Z9matrixPowPiS_ii_param_3
)
{
	.reg .pred 	%p<25>;
	.reg .b32 	%r<309>;
	.reg .b64 	%rd<123>;

	ld.param.u64 	%rd12, [_Z9matrixPowPiS_ii_param_0];
	ld.param.u64 	%rd13, [_Z9matrixPowPiS_ii_param_1];
	ld.param.u32 	%r115, [_Z9matrixPowPiS_ii_param_2];
	ld.param.u32 	%r116, [_Z9matrixPowPiS_ii_param_3];
	cvta.to.global.u64 	%rd1, %rd13;
	cvta.to.global.u64 	%rd2, %rd12;
	mov.u32 	%r117, %ctaid.y;
	mov.u32 	%r118, %ntid.y;
	mov.u32 	%r119, %tid.y;
	mad.lo.s32 	%r1, %r117, %r118, %r119;
	mov.u32 	%r120, %ctaid.x;
	mov.u32 	%r121, %ntid.x;
	mov.u32 	%r122, %tid.x;
	mad.lo.s32 	%r2, %r120, %r121, %r122;
	max.s32 	%r123, %r1, %r2;
	setp.ge.s32 	%p1, %r123, %r115;
	@%p1 bra 	$L__BB0_36;
	setp.eq.s32 	%p2, %r116, 1;
	@%p2 bra 	$L__BB0_4;
	setp.ne.s32 	%p3, %r116, 0;
	@%p3 bra 	$L__BB0_5;
	setp.eq.s32 	%p4, %r1, %r2;
	selp.u32 	%r126, 1, 0, %p4;
	mad.lo.s32 	%r127, %r115, %r1, %r2;
	mul.wide.s32 	%rd17, %r127, 4;
	add.s64 	%rd18, %rd1, %rd17;
	st.global.u32 	[%rd18], %r126;
	bra.uni 	$L__BB0_36;
$L__BB0_4:
	mad.lo.s32 	%r124, %r115, %r1, %r2;
	mul.wide.s32 	%rd14, %r124, 4;
	add.s64 	%rd15, %rd2, %rd14;
	ld.global.u32 	%r125, [%rd15];
	add.s64 	%rd16, %rd1, %rd14;
	st.global.u32 	[%rd16], %r125;
	bra.uni 	$L__BB0_36;
$L__BB0_5:
	mul.wide.u32 	%rd3, %r115, 4;
	{ // callseq 0, 0
	.param .b64 param0;
	st.param.b64 	[param0], %rd3;
	.param .b64 retval0;
	call.uni (retval0), 
	malloc, 
	(
	param0
	);
	ld.param.b64 	%rd122, [retval0];
	} // callseq 0
	mul.lo.s32 	%r3, %r115, %r1;
	add.s32 	%r4, %r115, -1;
	and.b32  	%r5, %r115, 15;
	setp.lt.u32 	%p5, %r4, 15;
	mov.b32 	%r273, 0;
	@%p5 bra 	$L__BB0_8;
	and.b32  	%r273, %r115, 2147483632;
	mov.b32 	%r308, 0;
$L__BB0_7:
	.pragma "nounroll";
	add.s32 	%r130, %r308, %r3;
	mul.wide.u32 	%rd20, %r130, 4;
	add.s64 	%rd21, %rd2, %rd20;
	ld.global.u32 	%r131, [%rd21];
	mul.wide.u32 	%rd22, %r308, 4;
	add.s64 	%rd23, %rd122, %rd22;
	st.u32 	[%rd23], %r131;
	ld.global.u32 	%r132, [%rd21+4];
	st.u32 	[%rd23+4], %r132;
	ld.global.u32 	%r133, [%rd21+8];
	st.u32 	[%rd23+8], %r133;
	ld.global.u32 	%r134, [%rd21+12];
	st.u32 	[%rd23+12], %r134;
	ld.global.u32 	%r135, [%rd21+16];
	st.u32 	[%rd23+16], %r135;
	ld.global.u32 	%r136, [%rd21+20];
	st.u32 	[%rd23+20], %r136;
	ld.global.u32 	%r137, [%rd21+24];
	st.u32 	[%rd23+24], %r137;
	ld.global.u32 	%r138, [%rd21+28];
	st.u32 	[%rd23+28], %r138;
	ld.global.u32 	%r139, [%rd21+32];
	st.u32 	[%rd23+32], %r139;
	ld.global.u32 	%r140, [%rd21+36];
	st.u32 	[%rd23+36], %r140;
	ld.global.u32 	%r141, [%rd21+40];
	st.u32 	[%rd23+40], %r141;
	ld.global.u32 	%r142, [%rd21+44];
	st.u32 	[%rd23+44], %r142;
	ld.global.u32 	%r143, [%rd21+48];
	st.u32 	[%rd23+48], %r143;
	ld.global.u32 	%r144, [%rd21+52];
	st.u32 	[%rd23+52], %r144;
	ld.global.u32 	%r145, [%rd21+56];
	st.u32 	[%rd23+56], %r145;
	ld.global.u32 	%r146, [%rd21+60];
	st.u32 	[%rd23+60], %r146;
	add.s32 	%r308, %r308, 16;
	setp.eq.s32 	%p6, %r308, %r273;
	@%p6 bra 	$L__BB0_8;
	bra.uni 	$L__BB0_7;
$L__BB0_8:
	setp.eq.s32 	%p7, %r5, 0;
	@%p7 bra 	$L__BB0_17;
	and.b32  	%r8, %r115, 7;
	setp.lt.u32 	%p8, %r5, 8;
	@%p8 bra 	$L__BB0_11;
	add.s32 	%r147, %r273, %r3;
	mul.wide.u32 	%rd24, %r147, 4;
	add.s64 	%rd25, %rd2, %rd24;
	ld.global.u32 	%r148, [%rd25];
	cvt.u64.u32 	%rd26, %r273;
	mul.wide.u32 	%rd27, %r273, 4;
	add.s64 	%rd28, %rd122, %rd27;
	st.u32 	[%rd28], %r148;
	cvt.u64.u32 	%rd29, %r3;
	add.s64 	%rd30, %rd26, %rd29;
	shl.b64 	%rd31, %rd30, 2;
	add.s64 	%rd32, %rd2, %rd31;
	ld.global.u32 	%r149, [%rd32+4];
	st.u32 	[%rd28+4], %r149;
	ld.global.u32 	%r150, [%rd32+8];
	st.u32 	[%rd28+8], %r150;
	ld.global.u32 	%r151, [%rd32+12];
	st.u32 	[%rd28+12], %r151;
	ld.global.u32 	%r152, [%rd32+16];
	st.u32 	[%rd28+16], %r152;
	ld.global.u32 	%r153, [%rd32+20];
	st.u32 	[%rd28+20], %r153;
	ld.global.u32 	%r154, [%rd32+24];
	st.u32 	[%rd28+24], %r154;
	ld.global.u32 	%r155, [%rd32+28];
	st.u32 	[%rd28+28], %r155;
	add.s32 	%r273, %r273, 8;
$L__BB0_11:
	setp.eq.s32 	%p9, %r8, 0;
	@%p9 bra 	$L__BB0_17;
	and.b32  	%r11, %r115, 3;
	setp.lt.u32 	%p10, %r8, 4;
	@%p10 bra 	$L__BB0_14;
	add.s32 	%r156, %r273, %r3;
	mul.wide.u32 	%rd33, %r156, 4;
	add.s64 	%rd34, %rd2, %rd33;
	ld.global.u32 	%r157, [%rd34];
	cvt.u64.u32 	%rd35, %r273;
	mul.wide.u32 	%rd36, %r273, 4;
	add.s64 	%rd37, %rd122, %rd36;
	st.u32 	[%rd37], %r157;
	cvt.u64.u32 	%rd38, %r3;
	add.s64 	%rd39, %rd35, %rd38;
	shl.b64 	%rd40, %rd39, 2;
	add.s64 	%rd41, %rd2, %rd40;
	ld.global.u32 	%r158, [%rd41+4];
	st.u32 	[%rd37+4], %r158;
	ld.global.u32 	%r159, [%rd41+8];
	st.u32 	[%rd37+8], %r159;
	ld.global.u32 	%r160, [%rd41+12];
	st.u32 	[%rd37+12], %r160;
	add.s32 	%r273, %r273, 4;
$L__BB0_14:
	setp.eq.s32 	%p11, %r11, 0;
	@%p11 bra 	$L__BB0_17;
	mov.b32 	%r277, 0;
$L__BB0_16:
	.pragma "nounroll";
	add.s32 	%r162, %r273, %r3;
	mul.wide.u32 	%rd42, %r162, 4;
	add.s64 	%rd43, %rd2, %rd42;
	ld.global.u32 	%r163, [%rd43];
	mul.wide.u32 	%rd44, %r273, 4;
	add.s64 	%rd45, %rd122, %rd44;
	st.u32 	[%rd45], %r163;
	add.s32 	%r273, %r273, 1;
	add.s32 	%r277, %r277, 1;
	setp.ne.s32 	%p12, %r277, %r11;
	@%p12 bra 	$L__BB0_16;
$L__BB0_17:
	setp.lt.s32 	%p13, %r116, 2;
	@%p13 bra 	$L__BB0_35;
	add.s32 	%r18, %r5, -1;
	and.b32  	%r19, %r115, 7;
	add.s32 	%r20, %r19, -1;
	and.b32  	%r21, %r115, 2147483632;
	and.b32  	%r22, %r115, 3;
	neg.s32 	%r23, %r21;
	shl.b32 	%r24, %r115, 4;
	shl.b32 	%r25, %r115, 1;
	mul.lo.s32 	%r26, %r115, 3;
	shl.b32 	%r27, %r115, 2;
	mul.lo.s32 	%r28, %r115, 5;
	mul.lo.s32 	%r29, %r115, 6;
	mul.lo.s32 	%r30, %r115, 7;
	shl.b32 	%r31, %r115, 3;
	mul.lo.s32 	%r32, %r115, 9;
	mul.lo.s32 	%r33, %r115, 10;
	mul.lo.s32 	%r34, %r115, 11;
	mul.lo.s32 	%r35, %r115, 12;
	mul.lo.s32 	%r36, %r115, 13;
	mul.lo.s32 	%r37, %r115, 14;
	mul.lo.s32 	%r38, %r115, 15;
	mov.b32 	%r278, 2;
	mov.u64 	%rd120, %rd122;
$L__BB0_19:
	{ // callseq 1, 0
	.param .b64 param0;
	st.param.b64 	[param0], %rd3;
	.param .b64 retval0;
	call.uni (retval0), 
	malloc, 
	(
	param0
	);
	ld.param.b64 	%rd122, [retval0];
	} // callseq 1
	mov.b32 	%r279, 0;
	add.s64 	%rd7, %rd120, 32;
$L__BB0_20:
	setp.lt.u32 	%p14, %r4, 15;
	mov.b32 	%r302, 0;
	mov.u32 	%r307, %r302;
	@%p14 bra 	$L__BB0_23;
	add.s32 	%r295, %r115, %r279;
	add.s32 	%r294, %r25, %r279;
	add.s32 	%r293, %r26, %r279;
	add.s32 	%r292, %r27, %r279;
	add.s32 	%r291, %r28, %r279;
	add.s32 	%r290, %r29, %r279;
	add.s32 	%r289, %r30, %r279;
	add.s32 	%r288, %r31, %r279;
	add.s32 	%r287, %r32, %r279;
	add.s32 	%r286, %r33, %r279;
	add.s32 	%r285, %r34, %r279;
	add.s32 	%r284, %r35, %r279;
	add.s32 	%r283, %r36, %r279;
	add.s32 	%r282, %r37, %r279;
	add.s32 	%r281, %r38, %r279;
	mov.b32 	%r307, 0;
	mov.u64 	%rd121, %rd7;
	mov.u32 	%r280, %r279;
	mov.u32 	%r296, %r23;
$L__BB0_22:
	.pragma "nounroll";
	ld.u32 	%r169, [%rd121+-32];
	mul.wide.u32 	%rd47, %r280, 4;
	add.s64 	%rd48, %rd2, %rd47;
	ld.global.u32 	%r170, [%rd48];
	mad.lo.s32 	%r171, %r170, %r169, %r307;
	ld.u32 	%r172, [%rd121+-28];
	mul.wide.u32 	%rd49, %r295, 4;
	add.s64 	%rd50, %rd2, %rd49;
	ld.global.u32 	%r173, [%rd50];
	mad.lo.s32 	%r174, %r173, %r172, %r171;
	ld.u32 	%r175, [%rd121+-24];
	mul.wide.u32 	%rd51, %r294, 4;
	add.s64 	%rd52, %rd2, %rd51;
	ld.global.u32 	%r176, [%rd52];
	mad.lo.s32 	%r177, %r176, %r175, %r174;
	ld.u32 	%r178, [%rd121+-20];
	mul.wide.u32 	%rd53, %r293, 4;
	add.s64 	%rd54, %rd2, %rd53;
	ld.global.u32 	%r179, [%rd54];
	mad.lo.s32 	%r180, %r179, %r178, %r177;
	ld.u32 	%r181, [%rd121+-16];
	mul.wide.u32 	%rd55, %r292, 4;
	add.s64 	%rd56, %rd2, %rd55;
	ld.global.u32 	%r182, [%rd56];
	mad.lo.s32 	%r183, %r182, %r181, %r180;
	ld.u32 	%r184, [%rd121+-12];
	mul.wide.u32 	%rd57, %r291, 4;
	add.s64 	%rd58, %rd2, %rd57;
	ld.global.u32 	%r185, [%rd58];
	mad.lo.s32 	%r186, %r185, %r184, %r183;
	ld.u32 	%r187, [%rd121+-8];
	mul.wide.u32 	%rd59, %r290, 4;
	add.s64 	%rd60, %rd2, %rd59;
	ld.global.u32 	%r188, [%rd60];
	mad.lo.s32 	%r189, %r188, %r187, %r186;
	ld.u32 	%r190, [%rd121+-4];
	mul.wide.u32 	%rd61, %r289, 4;
	add.s64 	%rd62, %rd2, %rd61;
	ld.global.u32 	%r191, [%rd62];
	mad.lo.s32 	%r192, %r191, %r190, %r189;
	ld.u32 	%r193, [%rd121];
	mul.wide.u32 	%rd63, %r288, 4;
	add.s64 	%rd64, %rd2, %rd63;
	ld.global.u32 	%r194, [%rd64];
	mad.lo.s32 	%r195, %r194, %r193, %r192;
	ld.u32 	%r196, [%rd121+4];
	mul.wide.u32 	%rd65, %r287, 4;
	add.s64 	%rd66, %rd2, %rd65;
	ld.global.u32 	%r197, [%rd66];
	mad.lo.s32 	%r198, %r197, %r196, %r195;
	ld.u32 	%r199, [%rd121+8];
	mul.wide.u32 	%rd67, %r286, 4;
	add.s64 	%rd68, %rd2, %rd67;
	ld.global.u32 	%r200, [%rd68];
	mad.lo.s32 	%r201, %r200, %r199, %r198;
	ld.u32 	%r202, [%rd121+12];
	mul.wide.u32 	%rd69, %r285, 4;
	add.s64 	%rd70, %rd2, %rd69;
	ld.global.u32 	%r203, [%rd70];
	mad.lo.s32 	%r204, %r203, %r202, %r201;
	ld.u32 	%r205, [%rd121+16];
	mul.wide.u32 	%rd71, %r284, 4;
	add.s64 	%rd72, %rd2, %rd71;
	ld.global.u32 	%r206, [%rd72];
	mad.lo.s32 	%r207, %r206, %r205, %r204;
	ld.u32 	%r208, [%rd121+20];
	mul.wide.u32 	%rd73, %r283, 4;
	add.s64 	%rd74, %rd2, %rd73;
	ld.global.u32 	%r209, [%rd74];
	mad.lo.s32 	%r210, %r209, %r208, %r207;
	ld.u32 	%r211, [%rd121+24];
	mul.wide.u32 	%rd75, %r282, 4;
	add.s64 	%rd76, %rd2, %rd75;
	ld.global.u32 	%r212, [%rd76];
	mad.lo.s32 	%r213, %r212, %r211, %r210;
	ld.u32 	%r214, [%rd121+28];
	mul.wide.u32 	%rd77, %r281, 4;
	add.s64 	%rd78, %rd2, %rd77;
	ld.global.u32 	%r215, [%rd78];
	mad.lo.s32 	%r307, %r215, %r214, %r213;
	add.s32 	%r296, %r296, 16;
	add.s32 	%r295, %r295, %r24;
	add.s32 	%r294, %r294, %r24;
	add.s32 	%r293, %r293, %r24;
	add.s32 	%r292, %r292, %r24;
	add.s32 	%r291, %r291, %r24;
	add.s32 	%r290, %r290, %r24;
	add.s32 	%r289, %r289, %r24;
	add.s32 	%r288, %r288, %r24;
	add.s32 	%r287, %r287, %r24;
	add.s32 	%r286, %r286, %r24;
	add.s32 	%r285, %r285, %r24;
	add.s32 	%r284, %r284, %r24;
	add.s32 	%r283, %r283, %r24;
	add.s32 	%r282, %r282, %r24;
	add.s32 	%r281, %r281, %r24;
	add.s32 	%r280, %r280, %r24;
	add.s64 	%rd121, %rd121, 64;
	setp.ne.s32 	%p15, %r296, 0;
	mov.u32 	%r302, %r21;
	@%p15 bra 	$L__BB0_22;
$L__BB0_23:
	setp.eq.s32 	%p16, %r5, 0;
	@%p16 bra 	$L__BB0_33;
	setp.lt.u32 	%p17, %r18, 7;
	@%p17 bra 	$L__BB0_26;
	mul.wide.u32 	%rd79, %r302, 4;
	add.s64 	%rd80, %rd120, %rd79;
	ld.u32 	%r217, [%rd80];
	mad.lo.s32 	%r218, %r302, %r115, %r279;
	mul.wide.u32 	%rd81, %r218, 4;
	add.s64 	%rd82, %rd2, %rd81;
	ld.global.u32 	%r219, [%rd82];
	mad.lo.s32 	%r220, %r219, %r217, %r307;
	ld.u32 	%r221, [%rd80+4];
	add.s32 	%r222, %r218, %r115;
	mul.wide.u32 	%rd83, %r222, 4;
	add.s64 	%rd84, %rd2, %rd83;
	ld.global.u32 	%r223, [%rd84];
	mad.lo.s32 	%r224, %r223, %r221, %r220;
	ld.u32 	%r225, [%rd80+8];
	add.s32 	%r226, %r222, %r115;
	mul.wide.u32 	%rd85, %r226, 4;
	add.s64 	%rd86, %rd2, %rd85;
	ld.global.u32 	%r227, [%rd86];
	mad.lo.s32 	%r228, %r227, %r225, %r224;
	ld.u32 	%r229, [%rd80+12];
	add.s32 	%r230, %r226, %r115;
	mul.wide.u32 	%rd87, %r230, 4;
	add.s64 	%rd88, %rd2, %rd87;
	ld.global.u32 	%r231, [%rd88];
	mad.lo.s32 	%r232, %r231, %r229, %r228;
	ld.u32 	%r233, [%rd80+16];
	add.s32 	%r234, %r230, %r115;
	mul.wide.u32 	%rd89, %r234, 4;
	add.s64 	%rd90, %rd2, %rd89;
	ld.global.u32 	%r235, [%rd90];
	mad.lo.s32 	%r236, %r235, %r233, %r232;
	ld.u32 	%r237, [%rd80+20];
	add.s32 	%r238, %r234, %r115;
	mul.wide.u32 	%rd91, %r238, 4;
	add.s64 	%rd92, %rd2, %rd91;
	ld.global.u32 	%r239, [%rd92];
	mad.lo.s32 	%r240, %r239, %r237, %r236;
	ld.u32 	%r241, [%rd80+24];
	add.s32 	%r242, %r238, %r115;
	mul.wide.u32 	%rd93, %r242, 4;
	add.s64 	%rd94, %rd2, %rd93;
	ld.global.u32 	%r243, [%rd94];
	mad.lo.s32 	%r244, %r243, %r241, %r240;
	ld.u32 	%r245, [%rd80+28];
	add.s32 	%r246, %r242, %r115;
	mul.wide.u32 	%rd95, %r246, 4;
	add.s64 	%rd96, %rd2, %rd95;
	ld.global.u32 	%r247, [%rd96];
	mad.lo.s32 	%r307, %r247, %r245, %r244;
	add.s32 	%r302, %r302, 8;
$L__BB0_26:
	setp.eq.s32 	%p18, %r19, 0;
	@%p18 bra 	$L__BB0_33;
	setp.lt.u32 	%p19, %r20, 3;
	@%p19 bra 	$L__BB0_29;
	mul.wide.u32 	%rd97, %r302, 4;
	add.s64 	%rd98, %rd120, %rd97;
	ld.u32 	%r249, [%rd98];
	mad.lo.s32 	%r250, %r302, %r115, %r279;
	mul.wide.u32 	%rd99, %r250, 4;
	add.s64 	%rd100, %rd2, %rd99;
	ld.global.u32 	%r251, [%rd100];
	mad.lo.s32 	%r252, %r251, %r249, %r307;
	ld.u32 	%r253, [%rd98+4];
	add.s32 	%r254, %r250, %r115;
	mul.wide.u32 	%rd101, %r254, 4;
	add.s64 	%rd102, %rd2, %rd101;
	ld.global.u32 	%r255, [%rd102];
	mad.lo.s32 	%r256, %r255, %r253, %r252;
	ld.u32 	%r257, [%rd98+8];
	add.s32 	%r258, %r254, %r115;
	mul.wide.u32 	%rd103, %r258, 4;
	add.s64 	%rd104, %rd2, %rd103;
	ld.global.u32 	%r259, [%rd104];
	mad.lo.s32 	%r260, %r259, %r257, %r256;
	ld.u32 	%r261, [%rd98+12];
	add.s32 	%r262, %r258, %r115;
	mul.wide.u32 	%rd105, %r262, 4;
	add.s64 	%rd106, %rd2, %rd105;
	ld.global.u32 	%r263, [%rd106];
	mad.lo.s32 	%r307, %r263, %r261, %r260;
	add.s32 	%r302, %r302, 4;
$L__BB0_29:
	setp.eq.s32 	%p20, %r22, 0;
	@%p20 bra 	$L__BB0_33;
	setp.eq.s32 	%p21, %r22, 1;
	mul.wide.u32 	%rd107, %r302, 4;
	add.s64 	%rd10, %rd120, %rd107;
	ld.u32 	%r264, [%rd10];
	mad.lo.s32 	%r105, %r302, %r115, %r279;
	mul.wide.u32 	%rd108, %r105, 4;
	add.s64 	%rd109, %rd2, %rd108;
	ld.global.u32 	%r265, [%rd109];
	mad.lo.s32 	%r307, %r265, %r264, %r307;
	@%p21 bra 	$L__BB0_33;
	setp.eq.s32 	%p22, %r22, 2;
	ld.u32 	%r266, [%rd10+4];
	add.s32 	%r107, %r105, %r115;
	mul.wide.u32 	%rd110, %r107, 4;
	add.s64 	%rd111, %rd2, %rd110;
	ld.global.u32 	%r267, [%rd111];
	mad.lo.s32 	%r307, %r267, %r266, %r307;
	@%p22 bra 	$L__BB0_33;
	ld.u32 	%r268, [%rd10+8];
	add.s32 	%r269, %r107, %r115;
	mul.wide.u32 	%rd112, %r269, 4;
	add.s64 	%rd113, %rd2, %rd112;
	ld.global.u32 	%r270, [%rd113];
	mad.lo.s32 	%r307, %r270, %r268, %r307;
$L__BB0_33:
	mul.wide.u32 	%rd114, %r279, 4;
	add.s64 	%rd115, %rd122, %rd114;
	st.u32 	[%rd115], %r307;
	add.s32 	%r279, %r279, 1;
	setp.ne.s32 	%p23, %r279, %r115;
	@%p23 bra 	$L__BB0_20;
	{ // callseq 2, 0
	.param .b64 param0;
	st.param.b64 	[param0], %rd120;
	call.uni 
	free, 
	(
	param0
	);
	} // callseq 2
	add.s32 	%r112, %r278, 1;
	setp.eq.s32 	%p24, %r278, %r116;
	mov.u32 	%r278, %r112;
	mov.u64 	%rd120, %rd122;
	@%p24 bra 	$L__BB0_35;
	bra.uni 	$L__BB0_19;
$L__BB0_35:
	mul.wide.s32 	%rd116, %r2, 4;
	add.s64 	%rd117, %rd122, %rd116;
	ld.u32 	%r271, [%rd117];
	add.s32 	%r272, %r3, %r2;
	mul.wide.s32 	%rd118, %r272, 4;
	add.s64 	%rd119, %rd1, %rd118;
	st.global.u32 	[%rd119], %r271;
	{ // callseq 3, 0
	.param .b64 param0;
	st.param.b64 	[param0], %rd122;
	call.uni 
	free, 
	(
	param0
	);
	} // callseq 3
$L__BB0_36:
	ret;

}


// ===== COMPILED SASS (sm_100) =====

	.target	sm_100

	.elftype	@"ET_EXEC"


//--------------------- .note.nv.tkinfo           --------------------------
	.section	.note.nv.tkinfo,"",@"SHT_NOTE"
	.sectionflags	@"SHF_NOTE_NV_TKINFO"
	.tkinfo
        /*0018*/ 	.word	0x00000002
        /*0030*/ 	.string	""
        /*0030*/ 	.string	"ptxas"
        /*0030*/ 	.string	"Cuda compilation tools, release 13.0, V13.0.88"
        /*0030*/ 	.string	"Build cuda_13.0.r13.0/compiler.36424714_0"
        /*0030*/ 	.string	"-arch sm_100 -m 64 "



//--------------------- .note.nv.cuinfo           --------------------------
	.section	.note.nv.cuinfo,"",@"SHT_NOTE"
	.sectionflags	@"SHF_NOTE_NV_CUINFO"
        /*0018*/ 	.short	0x0002
        /*001a*/ 	.short	0x0064
        /*001c*/ 	.short	0x0082
	.zero		2


//--------------------- .nv.info                  --------------------------
	.section	.nv.info,"",@"SHT_CUDA_INFO"
	.align	4


	//----- nvinfo : EIATTR_REGCOUNT
	.align		4
        /*0000*/ 	.byte	0x04, 0x2f
        /*0002*/ 	.short	(.L_1 - .L_0)
	.align		4
.L_0:
        /*0004*/ 	.word	index@(_Z9matrixPowPiS_ii)
        /*0008*/ 	.word	0x00000030


	//----- nvinfo : EIATTR_FRAME_SIZE
	.align		4
.L_1:
        /*000c*/ 	.byte	0x04, 0x11
        /*000e*/ 	.short	(.L_3 - .L_2)
	.align		4
.L_2:
        /*0010*/ 	.word	index@(_Z9matrixPowPiS_ii)
        /*0014*/ 	.word	0x00000000


	//----- nvinfo : EIATTR_MIN_STACK_SIZE
	.align		4
.L_3:
        /*0018*/ 	.byte	0x04, 0x12
        /*001a*/ 	.short	(.L_5 - .L_4)
	.align		4
.L_4:
        /*001c*/ 	.word	index@(_Z9matrixPowPiS_ii)
        /*0020*/ 	.word	0x00000000
.L_5:


//--------------------- .nv.compat                --------------------------
	.section	.nv.compat,"",@"SHT_CUDA_COMPAT_INFO"
	.align	4
        /*0000*/ 	.byte	0x02, 0x09, 0x00, 0x00, 0x02, 0x02, 0x01, 0x00, 0x02, 0x05, 0x05, 0x00, 0x03, 0x07, 0x01, 0x01
        /*0010*/ 	.byte	0x02, 0x03, 0x00, 0x00, 0x02, 0x06, 0x01, 0x00, 0x04, 0x0b, 0x08, 0x00, 0x09, 0x00, 0x00, 0x00
        /*0020*/ 	.byte	0x00, 0x00, 0x00, 0x00


//--------------------- .nv.info._Z9matrixPowPiS_ii --------------------------
	.section	.nv.info._Z9matrixPowPiS_ii,"",@"SHT_CUDA_INFO"
	.sectionflags	@""
	.align	4


	//----- nvinfo : EIATTR_CUDA_API_VERSION
	.align		4
        /*0000*/ 	.byte	0x04, 0x37
        /*0002*/ 	.short	(.L_7 - .L_6)
.L_6:
        /*0004*/ 	.word	0x00000082


	//----- nvinfo : EIATTR_KPARAM_INFO
	.align		4
.L_7:
        /*0008*/ 	.byte	0x04, 0x17
        /*000a*/ 	.short	(.L_9 - .L_8)
.L_8:
        /*000c*/ 	.word	0x00000000
        /*0010*/ 	.short	0x0003
        /*0012*/ 	.short	0x0014
        /*0014*/ 	.byte	0x00, 0xf0, 0x11, 0x00


	//----- nvinfo : EIATTR_KPARAM_INFO
	.align		4
.L_9:
        /*0018*/ 	.byte	0x04, 0x17
        /*001a*/ 	.short	(.L_11 - .L_10)
.L_10:
        /*001c*/ 	.word	0x00000000
        /*0020*/ 	.short	0x0002
        /*0022*/ 	.short	0x0010
        /*0024*/ 	.byte	0x00, 0xf0, 0x11, 0x00


	//----- nvinfo : EIATTR_KPARAM_INFO
	.align		4
.L_11:
        /*0028*/ 	.byte	0x04, 0x17
        /*002a*/ 	.short	(.L_13 - .L_12)
.L_12:
        /*002c*/ 	.word	0x00000000
        /*0030*/ 	.short	0x0001
        /*0032*/ 	.short	0x0008
        /*0034*/ 	.byte	0x00, 0xf5, 0x21, 0x00


	//----- nvinfo : EIATTR_KPARAM_INFO
	.align		4
.L_13:
        /*0038*/ 	.byte	0x04, 0x17
        /*003a*/ 	.short	(.L_15 - .L_14)
.L_14:
        /*003c*/ 	.word	0x00000000
        /*0040*/ 	.short	0x0000
        /*0042*/ 	.short	0x0000
        /*0044*/ 	.byte	0x00, 0xf5, 0x21, 0x00


	//----- nvinfo : EIATTR_SPARSE_MMA_MASK
	.align		4
.L_15:
        /*0048*/ 	.byte	0x03, 0x50
        /*004a*/ 	.short	0x0000


	//----- nvinfo : EIATTR_MAXREG_COUNT
	.align		4
        /*004c*/ 	.byte	0x03, 0x1b
        /*004e*/ 	.short	0x00ff


	//----- nvinfo : EIATTR_EXTERNS
	.align		4
        /*0050*/ 	.byte	0x04, 0x0f
        /*0052*/ 	.short	(.L_17 - .L_16)


	//   ....[0]....
	.align		4
.L_16:
        /*0054*/ 	.word	index@(malloc)


	//   ....[1]....
	.align		4
        /*0058*/ 	.word	index@(free)


	//----- nvinfo : EIATTR_MERCURY_ISA_VERSION
	.align		4
.L_17:
        /*005c*/ 	.byte	0x03, 0x5f
        /*005e*/ 	.short	0x0101


	//----- nvinfo : EIATTR_VRC_CTA_INIT_COUNT
	.align		4
        /*0060*/ 	.byte	0x02, 0x4a
	.zero		1
	.zero		1


	//----- nvinfo : EIATTR_SYSCALL_OFFSETS
	.align		4
        /*0064*/ 	.byte	0x04, 0x46
        /*0066*/ 	.short	(.L_19 - .L_18)


	//   ....[0]....
.L_18:
        /*0068*/ 	.word	0x00000230


	//   ....[1]....
        /*006c*/ 	.word	0x00000b40


	//   ....[2]....
        /*0070*/ 	.word	0x00001aa0


	//   ....[3]....
        /*0074*/ 	.word	0x00001bd0


	//----- nvinfo : EIATTR_EXIT_INSTR_OFFSETS
	.align		4
.L_19:
        /*0078*/ 	.byte	0x04, 0x1c
        /*007a*/ 	.short	(.L_21 - .L_20)


	//   ....[0]....
.L_20:
        /*007c*/ 	.word	0x000000c0


	//   ....[1]....
        /*0080*/ 	.word	0x00000190


	//   ....[2]....
        /*0084*/ 	.word	0x00001be0


	//   ....[3]....
        /*0088*/ 	.word	0x00001c60


	//----- nvinfo : EIATTR_CRS_STACK_SIZE
	.align		4
.L_21:
        /*008c*/ 	.byte	0x04, 0x1e
        /*008e*/ 	.short	(.L_23 - .L_22)
.L_22:
        /*0090*/ 	.word	0x00000000


	//----- nvinfo : EIATTR_CBANK_PARAM_SIZE
	.align		4
.L_23:
        /*0094*/ 	.byte	0x03, 0x19
        /*0096*/ 	.short	0x0018


	//----- nvinfo : EIATTR_PARAM_CBANK
	.align		4
        /*0098*/ 	.byte	0x04, 0x0a
        /*009a*/ 	.short	(.L_25 - .L_24)
	.align		4
.L_24:
        /*009c*/ 	.word	index@(.nv.constant0._Z9matrixPowPiS_ii)
        /*00a0*/ 	.short	0x0380
        /*00a2*/ 	.short	0x0018


	//----- nvinfo : EIATTR_SW_WAR
	.align		4
.L_25:
        /*00a4*/ 	.byte	0x04, 0x36
        /*00a6*/ 	.short	(.L_27 - .L_26)
.L_26:
        /*00a8*/ 	.word	0x00000008
.L_27:


//--------------------- .nv.callgraph             --------------------------
	.section	.nv.callgraph,"",@"SHT_CUDA_CALLGRAPH"
	.align	4
	.sectionentsize	8
	.align		4
        /*0000*/ 	.word	0x00000000
	.align		4
        /*0004*/ 	.word	0xffffffff
	.align		4
        /*0008*/ 	.word	index@(_Z9matrixPowPiS_ii)
	.align		4
        /*000c*/ 	.word	index@(free)
	.align		4
        /*0010*/ 	.word	index@(_Z9matrixPowPiS_ii)
	.align		4
        /*0014*/ 	.word	index@(malloc)
	.align		4
        /*0018*/ 	.word	0x00000000
	.align		4
        /*001c*/ 	.word	0xfffffffe
	.align		4
        /*0020*/ 	.word	0x00000000
	.align		4
        /*0024*/ 	.word	0xfffffffd
	.align		4
        /*0028*/ 	.word	0x00000000
	.align		4
        /*002c*/ 	.word	0xfffffffc


//--------------------- .nv.constant4             --------------------------
	.section	.nv.constant4,"a",@progbits
	.align	8
	.align		8
.nv.constant4:
        /*0000*/ 	.dword	malloc
	.align		8
        /*0008*/ 	.dword	free


//--------------------- .text._Z9matrixPowPiS_ii  --------------------------
	.section	.text._Z9matrixPowPiS_ii,"ax",@progbits
	.align	128
        .global         _Z9matrixPowPiS_ii
        .type           _Z9matrixPowPiS_ii,@function
        .size           _Z9matrixPowPiS_ii,(.L_x_24 - _Z9matrixPowPiS_ii)
        .other          _Z9matrixPowPiS_ii,@"STO_CUDA_ENTRY STV_DEFAULT"
_Z9matrixPowPiS_ii:
.text._Z9matrixPowPiS_ii:
[----:B------:R-:W0:Y:S01]  /*0000*/  LDC R1, c[0x0][0x37c] ;  /* 0x0000df00ff017b82 */ /* 0x000e220000000800 */
[----:B------:R-:W1:Y:S07]  /*0010*/  S2R R0, SR_TID.Y ;  /* 0x0000000000007919 */ /* 0x000e6e0000002200 */
[----:B------:R-:W1:Y:S01]  /*0020*/  LDC R23, c[0x0][0x364] ;  /* 0x0000d900ff177b82 */ /* 0x000e620000000800 */
[----:B------:R-:W2:Y:S01]  /*0030*/  LDCU UR4, c[0x0][0x390] ;  /* 0x00007200ff0477ac */ /* 0x000ea20008000800 */
[----:B------:R-:W3:Y:S06]  /*0040*/  S2R R3, SR_TID.X ;  /* 0x0000000000037919 */ /* 0x000eec0000002100 */
[----:B------:R-:W1:Y:S08]  /*0050*/  S2UR UR5, SR_CTAID.Y ;  /* 0x00000000000579c3 */ /* 0x000e700000002600 */
[----:B------:R-:W3:Y:S08]  /*0060*/  S2UR UR6, SR_CTAID.X ;  /* 0x00000000000679c3 */ /* 0x000ef00000002500 */
[----:B------:R-:W3:Y:S01]  /*0070*/  LDC R2, c[0x0][0x360] ;  /* 0x0000d800ff027b82 */ /* 0x000ee20000000800 */
[----:B-1----:R-:W-:-:S02]  /*0080*/  IMAD R23, R23, UR5, R0 ;  /* 0x0000000517177c24 */ /* 0x002fc4000f8e0200 */
[----:B---3--:R-:W-:-:S05]  /*0090*/  IMAD R2, R2, UR6, R3 ;  /* 0x0000000602027c24 */ /* 0x008fca000f8e0203 */
[----:B------:R-:W-:-:S04]  /*00a0*/  VIMNMX R0, PT, PT, R23, R2, !PT ;  /* 0x0000000217007248 */ /* 0x000fc80007fe0100 */
[----:B--2---:R-:W-:-:S13]  /*00b0*/  ISETP.GE.AND P0, PT, R0, UR4, PT ;  /* 0x0000000400007c0c */ /* 0x004fda000bf06270 */
[----:B0-----:R-:W-:Y:S05]  /*00c0*/  @P0 EXIT ;  /* 0x000000000000094d */ /* 0x001fea0003800000 */
[----:B------:R-:W0:Y:S01]  /*00d0*/  LDCU UR5, c[0x0][0x394] ;  /* 0x00007280ff0577ac */ /* 0x000e220008000800 */
[----:B------:R-:W1:Y:S01]  /*00e0*/  LDCU.64 UR36, c[0x0][0x358] ;  /* 0x00006b00ff2477ac */ /* 0x000e620008000a00 */
[----:B0-----:R-:W-:-:S09]  /*00f0*/  UISETP.NE.AND UP0, UPT, UR5, 0x1, UPT ;  /* 0x000000010500788c */ /* 0x001fd2000bf05270 */
[----:B-1----:R-:W-:Y:S05]  /*0100*/  BRA.U !UP0, `(.L_x_0) ;  /* 0x0000001908b87547 */ /* 0x002fea000b800000 */
[----:B------:R-:W-:-:S09]  /*0110*/  UISETP.NE.AND UP0, UPT, UR5, URZ, UPT ;  /* 0x000000ff0500728c */ /* 0x000fd2000bf05270 */
[----:B------:R-:W-:Y:S05]  /*0120*/  BRA.U UP0, `(.L_x_1) ;  /* 0x00000001001c7547 */ /* 0x000fea000b800000 */
[----:B------:R-:W0:Y:S01]  /*0130*/  LDC.64 R4, c[0x0][0x388] ;  /* 0x0000e200ff047b82 */ /* 0x000e220000000a00 */
[C---:B------:R-:W-:Y:S01]  /*0140*/  IMAD R3, R23.reuse, UR4, R2 ;  /* 0x0000000417037c24 */ /* 0x040fe2000f8e0202 */
[----:B------:R-:W-:-:S03]  /*0150*/  ISETP.NE.AND P0, PT, R23, R2, PT ;  /* 0x000000021700720c */ /* 0x000fc60003f05270 */
[----:B0-----:R-:W-:Y:S01]  /*0160*/  IMAD.WIDE R2, R3, 0x4, R4 ;  /* 0x0000000403027825 */ /* 0x001fe200078e0204 */
[----:B------:R-:W-:-:S05]  /*0170*/  SEL R5, RZ, 0x1, P0 ;  /* 0x00000001ff057807 */ /* 0x000fca0000000000 */
[----:B------:R-:W-:Y:S01]  /*0180*/  STG.E desc[UR36][R2.64], R5 ;  /* 0x0000000502007986 */ /* 0x000fe2000c101924 */
[----:B------:R-:W-:Y:S05]  /*0190*/  EXIT ;  /* 0x000000000000794d */ /* 0x000fea0003800000 */
.L_x_1:
[----:B------:R-:W-:Y:S01]  /*01a0*/  MOV R0, 0x0 ;  /* 0x0000000000007802 */ /* 0x000fe20000000f00 */
[----:B------:R-:W-:-:S03]  /*01b0*/  UIMAD.WIDE.U32 UR4, UR4, 0x4, URZ ;  /* 0x00000004040478a5 */ /* 0x000fc6000f8e00ff */
[----:B------:R0:W1:Y:S03]  /*01c0*/  LDC.64 R6, c[0x4][R0] ;  /* 0x0100000000067b82 */ /* 0x0000660000000a00 */
[----:B------:R-:W-:Y:S01]  /*01d0*/  MOV R9, UR5 ;  /* 0x0000000500097c02 */ /* 0x000fe20008000f00 */
[----:B------:R-:W-:Y:S01]  /*01e0*/  IMAD.U32 R8, RZ, RZ, UR4 ;  /* 0x00000004ff087e24 */ /* 0x000fe2000f8e00ff */
[----:B------:R-:W-:Y:S02]  /*01f0*/  MOV R5, UR5 ;  /* 0x0000000500057c02 */ /* 0x000fe40008000f00 */
[----:B------:R-:W-:Y:S02]  /*0200*/  MOV R4, UR4 ;  /* 0x0000000400047c02 */ /* 0x000fe40008000f00 */
[----:B0-----:R-:W-:-:S07]  /*0210*/  MOV R5, R9 ;  /* 0x0000000900057202 */ /* 0x001fce0000000f00 */
[----:B------:R-:W-:-:S07]  /*0220*/  LEPC R20, `(.L_x_2) ;  /* 0x000000001014794e */ /* 0x000fce0000000000 */
[----:B-1----:R-:W-:Y:S05]  /*0230*/  CALL.ABS.NOINC R6 ;  /* 0x0000000006007343 */ /* 0x002fea0003c00000 */
.L_x_2:
[----:B------:R-:W0:Y:S01]  /*0240*/  LDC R24, c[0x0][0x390] ;  /* 0x0000e400ff187b82 */ /* 0x000e220000000800 */
[----:B------:R-:W-:Y:S02]  /*0250*/  MOV R18, R4 ;  /* 0x0000000400127202 */ /* 0x000fe40000000f00 */
[----:B------:R-:W-:Y:S01]  /*0260*/  MOV R19, R5 ;  /* 0x0000000500137202 */ /* 0x000fe20000000f00 */
[C---:B0-----:R-:W-:Y:S01]  /*0270*/  VIADD R0, R24.reuse, 0xffffffff ;  /* 0xffffffff18007836 */ /* 0x041fe20000000000 */
[----:B------:R-:W-:Y:S01]  /*0280*/  LOP3.LUT R8, R24, 0xf, RZ, 0xc0, !PT ;  /* 0x0000000f18087812 */ /* 0x000fe200078ec0ff */
[----:B------:R-:W-:-:S03]  /*0290*/  IMAD R23, R23, R24, RZ ;  /* 0x0000001817177224 */ /* 0x000fc600078e02ff */
[----:B------:R-:W-:Y:S01]  /*02a0*/  ISETP.GE.U32.AND P0, PT, R0, 0xf, PT ;  /* 0x0000000f0000780c */ /* 0x000fe20003f06070 */
[----:B------:R-:W-:Y:S01]  /*02b0*/  IMAD.MOV.U32 R0, RZ, RZ, RZ ;  /* 0x000000ffff007224 */ /* 0x000fe200078e00ff */
[----:B------:R-:W-:-:S11]  /*02c0*/  ISETP.NE.AND P1, PT, R8, RZ, PT ;  /* 0x000000ff0800720c */ /* 0x000fd60003f25270 */
[----:B------:R-:W-:Y:S05]  /*02d0*/  @!P0 BRA `(.L_x_3) ;  /* 0x0000000000ac8947 */ /* 0x000fea0003800000 */
[----:B------:R-:W-:Y:S01]  /*02e0*/  HFMA2 R3, -RZ, RZ, 0, 0 ;  /* 0x00000000ff037431 */ /* 0x000fe200000001ff */
[----:B------:R-:W-:Y:S01]  /*02f0*/  BSSY.RECONVERGENT B0, `(.L_x_3) ;  /* 0x0000029000007945 */ /* 0x000fe20003800200 */
[----:B------:R-:W-:-:S07]  /*0300*/  LOP3.LUT R0, R24, 0x7ffffff0, RZ, 0xc0, !PT ;  /* 0x7ffffff018007812 */ /* 0x000fce00078ec0ff */
.L_x_4:
[----:B------:R-:W0:Y:S01]  /*0310*/  LDC.64 R6, c[0x0][0x380] ;  /* 0x0000e000ff067b82 */ /* 0x000e220000000a00 */
[----:B----4-:R-:W-:-:S05]  /*0320*/  IADD3 R5, PT, PT, R23, R3, RZ ;  /* 0x0000000317057210 */ /* 0x010fca0007ffe0ff */
[----:B0-----:R-:W-:-:S05]  /*0330*/  IMAD.WIDE.U32 R6, R5, 0x4, R6 ;  /* 0x0000000405067825 */ /* 0x001fca00078e0006 */
[----:B------:R-:W2:Y:S01]  /*0340*/  LDG.E R9, desc[UR36][R6.64] ;  /* 0x0000002406097981 */ /* 0x000ea2000c1e1900 */
[----:B------:R-:W-:-:S05]  /*0350*/  IMAD.WIDE.U32 R4, R3, 0x4, R18 ;  /* 0x0000000403047825 */ /* 0x000fca00078e0012 */
[----:B--2---:R0:W-:Y:S04]  /*0360*/  ST.E desc[UR36][R4.64], R9 ;  /* 0x0000000904007985 */ /* 0x0041e8000c101924 */
[----:B------:R-:W2:Y:S04]  /*0370*/  LDG.E R11, desc[UR36][R6.64+0x4] ;  /* 0x00000424060b7981 */ /* 0x000ea8000c1e1900 */
[----:B--2---:R1:W-:Y:S04]  /*0380*/  ST.E desc[UR36][R4.64+0x4], R11 ;  /* 0x0000040b04007985 */ /* 0x0043e8000c101924 */
[----:B------:R-:W2:Y:S04]  /*0390*/  LDG.E R13, desc[UR36][R6.64+0x8] ;  /* 0x00000824060d7981 */ /* 0x000ea8000c1e1900 */
[----:B--2---:R2:W-:Y:S04]  /*03a0*/  ST.E desc[UR36][R4.64+0x8], R13 ;  /* 0x0000080d04007985 */ /* 0x0045e8000c101924 */
[----:B------:R-:W3:Y:S04]  /*03b0*/  LDG.E R15, desc[UR36][R6.64+0xc] ;  /* 0x00000c24060f7981 */ /* 0x000ee8000c1e1900 */
[----:B---3--:R3:W-:Y:S04]  /*03c0*/  ST.E desc[UR36][R4.64+0xc], R15 ;  /* 0x00000c0f04007985 */ /* 0x0087e8000c101924 */
[----:B------:R-:W4:Y:S04]  /*03d0*/  LDG.E R17, desc[UR36][R6.64+0x10] ;  /* 0x0000102406117981 */ /* 0x000f28000c1e1900 */
[----:B----4-:R4:W-:Y:S04]  /*03e0*/  ST.E desc[UR36][R4.64+0x10], R17 ;  /* 0x0000101104007985 */ /* 0x0109e8000c101924 */
[----:B------:R-:W5:Y:S04]  /*03f0*/  LDG.E R21, desc[UR36][R6.64+0x14] ;  /* 0x0000142406157981 */ /* 0x000f68000c1e1900 */
[----:B-----5:R5:W-:Y:S04]  /*0400*/  ST.E desc[UR36][R4.64+0x14], R21 ;  /* 0x0000141504007985 */ /* 0x020be8000c101924 */
[----:B0-----:R-:W2:Y:S04]  /*0410*/  LDG.E R9, desc[UR36][R6.64+0x18] ;  /* 0x0000182406097981 */ /* 0x001ea8000c1e1900 */
[----:B--2---:R0:W-:Y:S04]  /*0420*/  ST.E desc[UR36][R4.64+0x18], R9 ;  /* 0x0000180904007985 */ /* 0x0041e8000c101924 */
[----:B-1----:R-:W2:Y:S04]  /*0430*/  LDG.E R11, desc[UR36][R6.64+0x1c] ;  /* 0x00001c24060b7981 */ /* 0x002ea8000c1e1900 */
[----:B--2---:R1:W-:Y:S04]  /*0440*/  ST.E desc[UR36][R4.64+0x1c], R11 ;  /* 0x00001c0b04007985 */ /* 0x0043e8000c101924 */
[----:B------:R-:W2:Y:S04]  /*0450*/  LDG.E R13, desc[UR36][R6.64+0x20] ;  /* 0x00002024060d7981 */ /* 0x000ea8000c1e1900 */
[----:B--2---:R2:W-:Y:S04]  /*0460*/  ST.E desc[UR36][R4.64+0x20], R13 ;  /* 0x0000200d04007985 */ /* 0x0045e8000c101924 */
[----:B---3--:R-:W3:Y:S04]  /*0470*/  LDG.E R15, desc[UR36][R6.64+0x24] ;  /* 0x00002424060f7981 */ /* 0x008ee8000c1e1900 */
[----:B---3--:R3:W-:Y:S04]  /*0480*/  ST.E desc[UR36][R4.64+0x24], R15 ;  /* 0x0000240f04007985 */ /* 0x0087e8000c101924 */
[----:B----4-:R-:W4:Y:S04]  /*0490*/  LDG.E R17, desc[UR36][R6.64+0x28] ;  /* 0x0000282406117981 */ /* 0x010f28000c1e1900 */
[----:B----4-:R4:W-:Y:S04]  /*04a0*/  ST.E desc[UR36][R4.64+0x28], R17 ;  /* 0x0000281104007985 */ /* 0x0109e8000c101924 */
[----:B-----5:R-:W5:Y:S04]  /*04b0*/  LDG.E R21, desc[UR36][R6.64+0x2c] ;  /* 0x00002c2406157981 */ /* 0x020f68000c1e1900 */
[----:B-----5:R4:W-:Y:S04]  /*04c0*/  ST.E desc[UR36][R4.64+0x2c], R21 ;  /* 0x00002c1504007985 */ /* 0x0209e8000c101924 */
[----:B0-----:R-:W5:Y:S04]  /*04d0*/  LDG.E R9, desc[UR36][R6.64+0x30] ;  /* 0x0000302406097981 */ /* 0x001f68000c1e1900 */
[----:B-----5:R4:W-:Y:S04]  /*04e0*/  ST.E desc[UR36][R4.64+0x30], R9 ;  /* 0x0000300904007985 */ /* 0x0209e8000c101924 */
[----:B-1----:R-:W5:Y:S04]  /*04f0*/  LDG.E R11, desc[UR36][R6.64+0x34] ;  /* 0x00003424060b7981 */ /* 0x002f68000c1e1900 */
[----:B-----5:R4:W-:Y:S04]  /*0500*/  ST.E desc[UR36][R4.64+0x34], R11 ;  /* 0x0000340b04007985 */ /* 0x0209e8000c101924 */
[----:B--2---:R-:W2:Y:S04]  /*0510*/  LDG.E R13, desc[UR36][R6.64+0x38] ;  /* 0x00003824060d7981 */ /* 0x004ea8000c1e1900 */
[----:B--2---:R4:W-:Y:S04]  /*0520*/  ST.E desc[UR36][R4.64+0x38], R13 ;  /* 0x0000380d04007985 */ /* 0x0049e8000c101924 */
[----:B---3--:R-:W2:Y:S01]  /*0530*/  LDG.E R15, desc[UR36][R6.64+0x3c] ;  /* 0x00003c24060f7981 */ /* 0x008ea2000c1e1900 */
[----:B------:R-:W-:-:S05]  /*0540*/  VIADD R3, R3, 0x10 ;  /* 0x0000001003037836 */ /* 0x000fca0000000000 */
[----:B------:R-:W-:Y:S01]  /*0550*/  ISETP.NE.AND P0, PT, R3, R0, PT ;  /* 0x000000000300720c */ /* 0x000fe20003f05270 */
[----:B--2---:R4:W-:-:S12]  /*0560*/  ST.E desc[UR36][R4.64+0x3c], R15 ;  /* 0x00003c0f04007985 */ /* 0x0049d8000c101924 */
[----:B------:R-:W-:Y:S05]  /*0570*/  @P0 BRA `(.L_x_4) ;  /* 0xfffffffc00640947 */ /* 0x000fea000383ffff */
[----:B------:R-:W-:Y:S05]  /*0580*/  BSYNC.RECONVERGENT B0 ;  /* 0x0000000000007941 */ /* 0x000fea0003800200 */
.L_x_3:
[----:B------:R-:W-:Y:S05]  /*0590*/  @!P1 BRA `(.L_x_5) ;  /* 0x00000004000c9947 */ /* 0x000fea0003800000 */
[----:B------:R-:W-:Y:S02]  /*05a0*/  ISETP.GE.U32.AND P0, PT, R8, 0x8, PT ;  /* 0x000000080800780c */ /* 0x000fe40003f06070 */
[----:B------:R-:W-:-:S04]  /*05b0*/  LOP3.LUT R12, R24, 0x7, RZ, 0xc0, !PT ;  /* 0x00000007180c7812 */ /* 0x000fc800078ec0ff */
[----:B------:R-:W-:-:S07]  /*05c0*/  ISETP.NE.AND P1, PT, R12, RZ, PT ;  /* 0x000000ff0c00720c */ /* 0x000fce0003f25270 */
[----:B------:R-:W-:Y:S06]  /*05d0*/  @!P0 BRA `(.L_x_6) ;  /* 0x0000000000688947 */ /* 0x000fec0003800000 */
[----:B----4-:R-:W0:Y:S01]  /*05e0*/  LDC.64 R4, c[0x0][0x380] ;  /* 0x0000e000ff047b82 */ /* 0x010e220000000a00 */
[----:B------:R-:W-:Y:S01]  /*05f0*/  IADD3 R3, PT, PT, R23, R0, RZ ;  /* 0x0000000017037210 */ /* 0x000fe20007ffe0ff */
[----:B------:R-:W1:Y:S04]  /*0600*/  LDCU.64 UR4, c[0x0][0x380] ;  /* 0x00007000ff0477ac */ /* 0x000e680008000a00 */
[----:B0-----:R-:W-:-:S06]  /*0610*/  IMAD.WIDE.U32 R4, R3, 0x4, R4 ;  /* 0x0000000403047825 */ /* 0x001fcc00078e0004 */
[----:B------:R-:W2:Y:S01]  /*0620*/  LDG.E R5, desc[UR36][R4.64] ;  /* 0x0000002404057981 */ /* 0x000ea2000c1e1900 */
[----:B------:R-:W-:Y:S01]  /*0630*/  IADD3 R3, P0, PT, R23, R0, RZ ;  /* 0x0000000017037210 */ /* 0x000fe20007f1e0ff */
[----:B------:R-:W-:-:S03]  /*0640*/  IMAD.WIDE.U32 R6, R0, 0x4, R18 ;  /* 0x0000000400067825 */ /* 0x000fc600078e0012 */
[----:B------:R-:W-:Y:S02]  /*0650*/  IADD3.X R10, PT, PT, RZ, RZ, RZ, P0, !PT ;  /* 0x000000ffff0a7210 */ /* 0x000fe400007fe4ff */
[----:B-1----:R-:W-:-:S04]  /*0660*/  LEA R8, P0, R3, UR4, 0x2 ;  /* 0x0000000403087c11 */ /* 0x002fc8000f8010ff */
[----:B------:R-:W-:Y:S01]  /*0670*/  LEA.HI.X R9, R3, UR5, R10, 0x2, P0 ;  /* 0x0000000503097c11 */ /* 0x000fe200080f140a */
[----:B--2---:R0:W-:Y:S04]  /*0680*/  ST.E desc[UR36][R6.64], R5 ;  /* 0x0000000506007985 */ /* 0x0041e8000c101924 */
[----:B------:R-:W2:Y:S04]  /*0690*/  LDG.E R3, desc[UR36][R8.64+0x4] ;  /* 0x0000042408037981 */ /* 0x000ea8000c1e1900 */
[----:B--2---:R1:W-:Y:S04]  /*06a0*/  ST.E desc[UR36][R6.64+0x4], R3 ;  /* 0x0000040306007985 */ /* 0x0043e8000c101924 */
[----:B------:R-:W2:Y:S04]  /*06b0*/  LDG.E R11, desc[UR36][R8.64+0x8] ;  /* 0x00000824080b7981 */ /* 0x000ea8000c1e1900 */
[----:B--2---:R2:W-:Y:S04]  /*06c0*/  ST.E desc[UR36][R6.64+0x8], R11 ;  /* 0x0000080b06007985 */ /* 0x0045e8000c101924 */
[----:B------:R-:W3:Y:S04]  /*06d0*/  LDG.E R13, desc[UR36][R8.64+0xc] ;  /* 0x00000c24080d7981 */ /* 0x000ee8000c1e1900 */
[----:B---3--:R2:W-:Y:S04]  /*06e0*/  ST.E desc[UR36][R6.64+0xc], R13 ;  /* 0x00000c0d06007985 */ /* 0x0085e8000c101924 */
[----:B------:R-:W3:Y:S04]  /*06f0*/  LDG.E R15, desc[UR36][R8.64+0x10] ;  /* 0x00001024080f7981 */ /* 0x000ee8000c1e1900 */
[----:B---3--:R2:W-:Y:S04]  /*0700*/  ST.E desc[UR36][R6.64+0x10], R15 ;  /* 0x0000100f06007985 */ /* 0x0085e8000c101924 */
[----:B------:R-:W3:Y:S04]  /*0710*/  LDG.E R17, desc[UR36][R8.64+0x14] ;  /* 0x0000142408117981 */ /* 0x000ee8000c1e1900 */
[----:B---3--:R2:W-:Y:S04]  /*0720*/  ST.E desc[UR36][R6.64+0x14], R17 ;  /* 0x0000141106007985 */ /* 0x0085e8000c101924 */
[----:B0-----:R-:W3:Y:S04]  /*0730*/  LDG.E R5, desc[UR36][R8.64+0x18] ;  /* 0x0000182408057981 */ /* 0x001ee8000c1e1900 */
[----:B---3--:R2:W-:Y:S04]  /*0740*/  ST.E desc[UR36][R6.64+0x18], R5 ;  /* 0x0000180506007985 */ /* 0x0085e8000c101924 */
[----:B-1----:R-:W3:Y:S01]  /*0750*/  LDG.E R3, desc[UR36][R8.64+0x1c] ;  /* 0x00001c2408037981 */ /* 0x002ee2000c1e1900 */
[----:B------:R-:W-:-:S03]  /*0760*/  VIADD R0, R0, 0x8 ;  /* 0x0000000800007836 */ /* 0x000fc60000000000 */
[----:B---3--:R2:W-:Y:S04]  /*0770*/  ST.E desc[UR36][R6.64+0x1c], R3 ;  /* 0x00001c0306007985 */ /* 0x0085e8000c101924 */
.L_x_6:
[----:B------:R-:W-:Y:S04]  /*0780*/  BSSY.RECONVERGENT B0, `(.L_x_5) ;  /* 0x0000024000007945 */ /* 0x000fe80003800200 */
[----:B------:R-:W-:Y:S05]  /*0790*/  @!P1 BRA `(.L_x_7) ;  /* 0x0000000000889947 */ /* 0x000fea0003800000 */
[----:B------:R-:W-:Y:S02]  /*07a0*/  ISETP.GE.U32.AND P0, PT, R12, 0x4, PT ;  /* 0x000000040c00780c */ /* 0x000fe40003f06070 */
[----:B--2---:R-:W-:-:S04]  /*07b0*/  LOP3.LUT R3, R24, 0x3, RZ, 0xc0, !PT ;  /* 0x0000000318037812 */ /* 0x004fc800078ec0ff */
        /* <DEDUP_REMOVED lines=17> */
[----:B------:R-:W2:Y:S01]  /*08d0*/  LDG.E R15, desc[UR36][R8.64+0xc] ;  /* 0x00000c24080f7981 */ /* 0x000ea2000c1e1900 */
[----:B------:R-:W-:-:S03]  /*08e0*/  IADD3 R0, PT, PT, R0, 0x4, RZ ;  /* 0x0000000400007810 */ /* 0x000fc60007ffe0ff */
[----:B--2---:R0:W-:Y:S04]  /*08f0*/  ST.E desc[UR36][R6.64+0xc], R15 ;  /* 0x00000c0f06007985 */ /* 0x0041e8000c101924 */
.L_x_8:
[----:B------:R-:W-:Y:S05]  /*0900*/  @!P1 BRA `(.L_x_7) ;  /* 0x00000000002c9947 */ /* 0x000fea0003800000 */
[----:B----4-:R-:W1:Y:S01]  /*0910*/  LDC.64 R8, c[0x0][0x380] ;  /* 0x0000e000ff087b82 */ /* 0x010e620000000a00 */
[----:B------:R-:W-:-:S07]  /*0920*/  IMAD.MOV.U32 R10, RZ, RZ, RZ ;  /* 0x000000ffff0a7224 */ /* 0x000fce00078e00ff */
.L_x_9:
[----:B0--3--:R-:W-:-:S05]  /*0930*/  IADD3 R5, PT, PT, R23, R0, RZ ;  /* 0x0000000017057210 */ /* 0x009fca0007ffe0ff */
[----:B-1----:R-:W-:-:S06]  /*0940*/  IMAD.WIDE.U32 R4, R5, 0x4, R8 ;  /* 0x0000000405047825 */ /* 0x002fcc00078e0008 */
[----:B------:R-:W2:Y:S01]  /*0950*/  LDG.E R5, desc[UR36][R4.64] ;  /* 0x0000002404057981 */ /* 0x000ea2000c1e1900 */
[----:B------:R-:W-:Y:S01]  /*0960*/  IMAD.WIDE.U32 R6, R0, 0x4, R18 ;  /* 0x0000000400067825 */ /* 0x000fe200078e0012 */
[----:B------:R-:W-:Y:S02]  /*0970*/  IADD3 R10, PT, PT, R10, 0x1, RZ ;  /* 0x000000010a0a7810 */ /* 0x000fe40007ffe0ff */
[----:B------:R-:W-:Y:S02]  /*0980*/  IADD3 R0, PT, PT, R0, 0x1, RZ ;  /* 0x0000000100007810 */ /* 0x000fe40007ffe0ff */
[----:B------:R-:W-:Y:S01]  /*0990*/  ISETP.NE.AND P0, PT, R10, R3, PT ;  /* 0x000000030a00720c */ /* 0x000fe20003f05270 */
[----:B--2---:R3:W-:-:S12]  /*09a0*/  ST.E desc[UR36][R6.64], R5 ;  /* 0x0000000506007985 */ /* 0x0047d8000c101924 */
[----:B------:R-:W-:Y:S05]  /*09b0*/  @P0 BRA `(.L_x_9) ;  /* 0xfffffffc00dc0947 */ /* 0x000fea000383ffff */
.L_x_7:
[----:B------:R-:W-:Y:S05]  /*09c0*/  BSYNC.RECONVERGENT B0 ;  /* 0x0000000000007941 */ /* 0x000fea0003800200 */
.L_x_5:
[----:B------:R-:W1:Y:S02]  /*09d0*/  LDCU UR4, c[0x0][0x394] ;  /* 0x00007280ff0477ac */ /* 0x000e640008000800 */
[----:B-1----:R-:W-:-:S09]  /*09e0*/  UISETP.GE.AND UP0, UPT, UR4, 0x2, UPT ;  /* 0x000000020400788c */ /* 0x002fd2000bf06270 */
[----:B------:R-:W-:Y:S05]  /*09f0*/  BRA.U !UP0, `(.L_x_10) ;  /* 0x0000001108407547 */ /* 0x000fea000b800000 */
[----:B------:R-:W-:Y:S01]  /*0a00*/  HFMA2 R25, -RZ, RZ, 0, 1.1920928955078125e-07 ;  /* 0x00000002ff197431 */ /* 0x000fe200000001ff */
[----:B------:R-:W-:Y:S01]  /*0a10*/  BSSY.RECONVERGENT B6, `(.L_x_10) ;  /* 0x000010e000067945 */ /* 0x000fe20003800200 */
[C---:B------:R-:W-:Y:S01]  /*0a20*/  LOP3.LUT R22, R24.reuse, 0x7, RZ, 0xc0, !PT ;  /* 0x0000000718167812 */ /* 0x040fe200078ec0ff */
[----:B------:R-:W-:Y:S01]  /*0a30*/  IMAD.MOV.U32 R16, RZ, RZ, R18 ;  /* 0x000000ffff107224 */ /* 0x000fe200078e0012 */
[----:B--2-4-:R-:W-:Y:S02]  /*0a40*/  MOV R17, R19 ;  /* 0x0000001300117202 */ /* 0x014fe40000000f00 */
[----:B------:R-:W-:-:S07]  /*0a50*/  LOP3.LUT R24, R24, 0x7ffffff0, RZ, 0xc0, !PT ;  /* 0x7ffffff018187812 */ /* 0x000fce00078ec0ff */
.L_x_21:
[----:B------:R-:W1:Y:S01]  /*0a60*/  LDCU UR4, c[0x0][0x390] ;  /* 0x00007200ff0477ac */ /* 0x000e620008000800 */
[----:B------:R-:W-:Y:S01]  /*0a70*/  MOV R0, 0x0 ;  /* 0x0000000000007802 */ /* 0x000fe20000000f00 */
[----:B------:R-:W2:Y:S03]  /*0a80*/  LDCU UR6, c[0x0][0x394] ;  /* 0x00007280ff0677ac */ /* 0x000ea60008000800 */
[----:B0--3--:R0:W3:Y:S01]  /*0a90*/  LDC.64 R6, c[0x4][R0] ;  /* 0x0100000000067b82 */ /* 0x0090e20000000a00 */
[----:B-1----:R-:W-:Y:S01]  /*0aa0*/  UIMAD.WIDE.U32 UR4, UR4, 0x4, URZ ;  /* 0x00000004040478a5 */ /* 0x002fe2000f8e00ff */
[C---:B--2---:R-:W-:Y:S01]  /*0ab0*/  ISETP.NE.AND P0, PT, R25.reuse, UR6, PT ;  /* 0x0000000619007c0c */ /* 0x044fe2000bf05270 */
[----:B------:R-:W-:-:S04]  /*0ac0*/  VIADD R25, R25, 0x1 ;  /* 0x0000000119197836 */ /* 0x000fc80000000000 */
[----:B------:R-:W-:Y:S01]  /*0ad0*/  MOV R9, UR5 ;  /* 0x0000000500097c02 */ /* 0x000fe20008000f00 */
[----:B------:R-:W-:Y:S01]  /*0ae0*/  IMAD.U32 R5, RZ, RZ, UR5 ;  /* 0x00000005ff057e24 */ /* 0x000fe2000f8e00ff */
[----:B------:R-:W-:Y:S02]  /*0af0*/  MOV R4, UR4 ;  /* 0x0000000400047c02 */ /* 0x000fe40008000f00 */
[----:B------:R-:W-:Y:S02]  /*0b00*/  MOV R8, UR4 ;  /* 0x0000000400087c02 */ /* 0x000fe40008000f00 */
[----:B------:R-:W-:Y:S02]  /*0b10*/  P2R R26, PR, RZ, 0x1 ;  /* 0x00000001ff1a7803 */ /* 0x000fe40000000000 */
[----:B0-----:R-:W-:-:S07]  /*0b20*/  MOV R5, R9 ;  /* 0x0000000900057202 */ /* 0x001fce0000000f00 */
[----:B------:R-:W-:-:S07]  /*0b30*/  LEPC R20, `(.L_x_11) ;  /* 0x000000001014794e */ /* 0x000fce0000000000 */
[----:B---3--:R-:W-:Y:S05]  /*0b40*/  CALL.ABS.NOINC R6 ;  /* 0x0000000006007343 */ /* 0x008fea0003c00000 */
.L_x_11:
[----:B------:R-:W0:Y:S01]  /*0b50*/  LDC R0, c[0x0][0x390] ;  /* 0x0000e400ff007b82 */ /* 0x000e220000000800 */
[----:B------:R-:W-:Y:S01]  /*0b60*/  IADD3 R6, PT, PT, R22, -0x1, RZ ;  /* 0xffffffff16067810 */ /* 0x000fe20007ffe0ff */
[----:B------:R-:W-:Y:S01]  /*0b70*/  BSSY.RECONVERGENT B0, `(.L_x_12) ;  /* 0x00000ed000007945 */ /* 0x000fe20003800200 */
[----:B------:R-:W-:Y:S01]  /*0b80*/  IMAD.MOV.U32 R18, RZ, RZ, R4 ;  /* 0x000000ffff127224 */ /* 0x000fe200078e0004 */
[----:B------:R-:W-:Y:S02]  /*0b90*/  MOV R19, R5 ;  /* 0x0000000500137202 */ /* 0x000fe40000000f00 */
[----:B------:R-:W-:Y:S02]  /*0ba0*/  ISETP.GE.U32.AND P0, PT, R6, 0x3, PT ;  /* 0x000000030600780c */ /* 0x000fe40003f06070 */
[----:B0-----:R-:W-:-:S04]  /*0bb0*/  LOP3.LUT R3, R0, 0xf, RZ, 0xc0, !PT ;  /* 0x0000000f00037812 */ /* 0x001fc800078ec0ff */
[----:B------:R-:W-:-:S04]  /*0bc0*/  IADD3 R3, PT, PT, R3, -0x1, RZ ;  /* 0xffffffff03037810 */ /* 0x000fc80007ffe0ff */
[----:B------:R-:W-:Y:S02]  /*0bd0*/  ISETP.GE.U32.AND P1, PT, R3, 0x7, PT ;  /* 0x000000070300780c */ /* 0x000fe40003f26070 */
[----:B------:R-:W-:-:S11]  /*0be0*/  MOV R3, RZ ;  /* 0x000000ff00037202 */ /* 0x000fd60000000f00 */
.L_x_19:
[----:B------:R-:W-:Y:S01]  /*0bf0*/  IADD3 R4, PT, PT, R0, -0x1, RZ ;  /* 0xffffffff00047810 */ /* 0x000fe20007ffe0ff */
[----:B------:R-:W-:Y:S02]  /*0c00*/  HFMA2 R20, -RZ, RZ, 0, 0 ;  /* 0x00000000ff147431 */ /* 0x000fe400000001ff */
[----:B------:R-:W-:Y:S01]  /*0c10*/  IMAD.MOV.U32 R36, RZ, RZ, RZ ;  /* 0x000000ffff247224 */ /* 0x000fe200078e00ff */
[----:B------:R-:W-:-:S13]  /*0c20*/  ISETP.GE.U32.AND P2, PT, R4, 0xf, PT ;  /* 0x0000000f0400780c */ /* 0x000fda0003f46070 */
[----:B------:R-:W-:Y:S05]  /*0c30*/  @!P2 BRA `(.L_x_13) ;  /* 0x0000000400c0a947 */ /* 0x000fea0003800000 */
[----:B------:R-:W0:Y:S01]  /*0c40*/  LDC R6, c[0x0][0x390] ;  /* 0x0000e400ff067b82 */ /* 0x000e220000000800 */
[----:B------:R-:W-:Y:S01]  /*0c50*/  IADD3 R31, P2, PT, R16, 0x20, RZ ;  /* 0x00000020101f7810 */ /* 0x000fe20007f5e0ff */
[----:B------:R-:W-:Y:S01]  /*0c60*/  BSSY.RECONVERGENT B1, `(.L_x_14) ;  /* 0x000006c000017945 */ /* 0x000fe20003800200 */
[----:B------:R-:W-:Y:S02]  /*0c70*/  IADD3 R5, PT, PT, -R24, RZ, RZ ;  /* 0x000000ff18057210 */ /* 0x000fe40007ffe1ff */
[----:B------:R-:W-:Y:S01]  /*0c80*/  MOV R36, RZ ;  /* 0x000000ff00247202 */ /* 0x000fe20000000f00 */
[----:B------:R-:W-:Y:S01]  /*0c90*/  IMAD.X R28, RZ, RZ, R17, P2 ;  /* 0x000000ffff1c7224 */ /* 0x000fe200010e0611 */
[-C--:B------:R-:W-:Y:S02]  /*0ca0*/  MOV R34, R3.reuse ;  /* 0x0000000300227202 */ /* 0x080fe40000000f00 */
[----:B0-----:R-:W-:Y:S01]  /*0cb0*/  IADD3 R4, PT, PT, R3, R6, RZ ;  /* 0x0000000603047210 */ /* 0x001fe20007ffe0ff */
[C-C-:B------:R-:W-:Y:S01]  /*0cc0*/  IMAD R9, R6.reuse, 0x3, R3.reuse ;  /* 0x0000000306097824 */ /* 0x140fe200078e0203 */
[CC--:B------:R-:W-:Y:S01]  /*0cd0*/  LEA R7, R6.reuse, R3.reuse, 0x1 ;  /* 0x0000000306077211 */ /* 0x0c0fe200078e08ff */
[C-C-:B------:R-:W-:Y:S01]  /*0ce0*/  IMAD R13, R6.reuse, 0x5, R3.reuse ;  /* 0x00000005060d7824 */ /* 0x140fe200078e0203 */
[C---:B------:R-:W-:Y:S01]  /*0cf0*/  LEA R11, R6.reuse, R3, 0x2 ;  /* 0x00000003060b7211 */ /* 0x040fe200078e10ff */
[----:B------:R-:W-:-:S02]  /*0d00*/  IMAD R27, R6, 0x6, R3 ;  /* 0x00000006061b7824 */ /* 0x000fc400078e0203 */
[C-C-:B------:R-:W-:Y:S02]  /*0d10*/  IMAD R35, R6.reuse, 0x7, R3.reuse ;  /* 0x0000000706237824 */ /* 0x140fe400078e0203 */
[C-C-:B------:R-:W-:Y:S02]  /*0d20*/  IMAD R37, R6.reuse, 0x8, R3.reuse ;  /* 0x0000000806257824 */ /* 0x140fe400078e0203 */
[C-C-:B------:R-:W-:Y:S02]  /*0d30*/  IMAD R39, R6.reuse, 0x9, R3.reuse ;  /* 0x0000000906277824 */ /* 0x140fe400078e0203 */
[C-C-:B------:R-:W-:Y:S02]  /*0d40*/  IMAD R41, R6.reuse, 0xa, R3.reuse ;  /* 0x0000000a06297824 */ /* 0x140fe400078e0203 */
[C-C-:B------:R-:W-:Y:S02]  /*0d50*/  IMAD R43, R6.reuse, 0xb, R3.reuse ;  /* 0x0000000b062b7824 */ /* 0x140fe400078e0203 */
[----:B------:R-:W-:-:S02]  /*0d60*/  IMAD R45, R6, 0xc, R3 ;  /* 0x0000000c062d7824 */ /* 0x000fc400078e0203 */
[C-C-:B------:R-:W-:Y:S02]  /*0d70*/  IMAD R8, R6.reuse, 0xd, R3.reuse ;  /* 0x0000000d06087824 */ /* 0x140fe400078e0203 */
[C-C-:B------:R-:W-:Y:S02]  /*0d80*/  IMAD R10, R6.reuse, 0xe, R3.reuse ;  /* 0x0000000e060a7824 */ /* 0x140fe400078e0203 */
[----:B------:R-:W-:-:S07]  /*0d90*/  IMAD R12, R6, 0xf, R3 ;  /* 0x0000000f060c7824 */ /* 0x000fce00078e0203 */
.L_x_15:
[----:B------:R-:W0:Y:S01]  /*0da0*/  LDC.64 R14, c[0x0][0x380] ;  /* 0x0000e000ff0e7b82 */ /* 0x000e220000000a00 */
[----:B------:R-:W-:Y:S02]  /*0db0*/  MOV R20, R31 ;  /* 0x0000001f00147202 */ /* 0x000fe40000000f00 */
[----:B------:R-:W-:-:S05]  /*0dc0*/  MOV R21, R28 ;  /* 0x0000001c00157202 */ /* 0x000fca0000000f00 */
[----:B------:R-:W2:Y:S04]  /*0dd0*/  LD.E R38, desc[UR36][R20.64+-0x20] ;  /* 0xffffe02414267980 */ /* 0x000ea8000c101900 */
[----:B------:R-:W3:Y:S04]  /*0de0*/  LD.E R40, desc[UR36][R20.64+-0x1c] ;  /* 0xffffe42414287980 */ /* 0x000ee8000c101900 */
[----:B------:R-:W4:Y:S04]  /*0df0*/  LD.E R42, desc[UR36][R20.64+-0x18] ;  /* 0xffffe824142a7980 */ /* 0x000f28000c101900 */
[----:B------:R-:W5:Y:S01]  /*0e00*/  LD.E R44, desc[UR36][R20.64+-0x8] ;  /* 0xfffff824142c7980 */ /* 0x000f62000c101900 */
[----:B0-----:R-:W-:-:S04]  /*0e10*/  IMAD.WIDE.U32 R32, R34, 0x4, R14 ;  /* 0x0000000422207825 */ /* 0x001fc800078e000e */
[--C-:B------:R-:W-:Y:S02]  /*0e20*/  IMAD.WIDE.U32 R30, R4, 0x4, R14.reuse ;  /* 0x00000004041e7825 */ /* 0x100fe400078e000e */
[----:B------:R-:W2:Y:S02]  /*0e30*/  LDG.E R33, desc[UR36][R32.64] ;  /* 0x0000002420217981 */ /* 0x000ea4000c1e1900 */
[----:B------:R-:W-:Y:S02]  /*0e40*/  IMAD.WIDE.U32 R28, R7, 0x4, R14 ;  /* 0x00000004071c7825 */ /* 0x000fe400078e000e */
[----:B------:R-:W3:Y:S04]  /*0e50*/  LDG.E R31, desc[UR36][R30.64] ;  /* 0x000000241e1f7981 */ /* 0x000ee8000c1e1900 */
[----:B------:R-:W4:Y:S01]  /*0e60*/  LDG.E R29, desc[UR36][R28.64] ;  /* 0x000000241c1d7981 */ /* 0x000f22000c1e1900 */
[----:B--2---:R-:W-:-:S02]  /*0e70*/  IMAD R38, R38, R33, R36 ;  /* 0x0000002126267224 */ /* 0x004fc400078e0224 */
[----:B------:R-:W-:-:S04]  /*0e80*/  IMAD.WIDE.U32 R32, R9, 0x4, R14 ;  /* 0x0000000409207825 */ /* 0x000fc800078e000e */
[----:B---3--:R-:W-:Y:S02]  /*0e90*/  IMAD R36, R40, R31, R38 ;  /* 0x0000001f28247224 */ /* 0x008fe400078e0226 */
[----:B------:R-:W-:Y:S01]  /*0ea0*/  IMAD.WIDE.U32 R30, R13, 0x4, R14 ;  /* 0x000000040d1e7825 */ /* 0x000fe200078e000e */
[----:B------:R-:W2:Y:S03]  /*0eb0*/  LDG.E R33, desc[UR36][R32.64] ;  /* 0x0000002420217981 */ /* 0x000ea6000c1e1900 */
[----:B----4-:R-:W-:Y:S01]  /*0ec0*/  IMAD R36, R42, R29, R36 ;  /* 0x0000001d2a247224 */ /* 0x010fe200078e0224 */
[----:B------:R-:W2:Y:S01]  /*0ed0*/  LD.E R38, desc[UR36][R20.64+-0x14] ;  /* 0xffffec2414267980 */ /* 0x000ea2000c101900 */
[----:B------:R-:W-:-:S03]  /*0ee0*/  IMAD.WIDE.U32 R28, R11, 0x4, R14 ;  /* 0x000000040b1c7825 */ /* 0x000fc600078e000e */
[----:B------:R-:W3:Y:S04]  /*0ef0*/  LDG.E R30, desc[UR36][R30.64] ;  /* 0x000000241e1e7981 */ /* 0x000ee8000c1e1900 */
[----:B------:R0:W4:Y:S04]  /*0f00*/  LDG.E R40, desc[UR36][R28.64] ;  /* 0x000000241c287981 */ /* 0x000128000c1e1900 */
[----:B------:R-:W3:Y:S04]  /*0f10*/  LD.E R32, desc[UR36][R20.64+-0xc] ;  /* 0xfffff42414207980 */ /* 0x000ee8000c101900 */
[----:B------:R-:W4:Y:S01]  /*0f20*/  LD.E R31, desc[UR36][R20.64+-0x10] ;  /* 0xfffff024141f7980 */ /* 0x000f22000c101900 */
[----:B0-----:R-:W-:-:S05]  /*0f30*/  IMAD.WIDE.U32 R28, R27, 0x4, R14 ;  /* 0x000000041b1c7825 */ /* 0x001fca00078e000e */
[----:B------:R0:W5:Y:S02]  /*0f40*/  LDG.E R42, desc[UR36][R28.64] ;  /* 0x000000241c2a7981 */ /* 0x000164000c1e1900 */
[----:B0-----:R-:W-:-:S04]  /*0f50*/  IMAD.WIDE.U32 R28, R35, 0x4, R14 ;  /* 0x00000004231c7825 */ /* 0x001fc800078e000e */
[----:B--2---:R-:W-:Y:S02]  /*0f60*/  IMAD R36, R38, R33, R36 ;  /* 0x0000002126247224 */ /* 0x004fe400078e0224 */
[----:B------:R0:W2:Y:S02]  /*0f70*/  LDG.E R38, desc[UR36][R28.64] ;  /* 0x000000241c267981 */ /* 0x0000a4000c1e1900 */
[----:B----4-:R-:W-:-:S04]  /*0f80*/  IMAD R36, R31, R40, R36 ;  /* 0x000000281f247224 */ /* 0x010fc800078e0224 */
[----:B---3--:R-:W-:Y:S02]  /*0f90*/  IMAD R33, R32, R30, R36 ;  /* 0x0000001e20217224 */ /* 0x008fe400078e0224 */
[----:B------:R-:W-:-:S04]  /*0fa0*/  IMAD.WIDE.U32 R30, R37, 0x4, R14 ;  /* 0x00000004251e7825 */ /* 0x000fc800078e000e */
[----:B-----5:R-:W-:Y:S02]  /*0fb0*/  IMAD R36, R44, R42, R33 ;  /* 0x0000002a2c247224 */ /* 0x020fe400078e0221 */
[--C-:B------:R-:W-:Y:S01]  /*0fc0*/  IMAD.WIDE.U32 R32, R39, 0x4, R14.reuse ;  /* 0x0000000427207825 */ /* 0x100fe200078e000e */
[----:B------:R-:W3:Y:S03]  /*0fd0*/  LDG.E R30, desc[UR36][R30.64] ;  /* 0x000000241e1e7981 */ /* 0x000ee6000c1e1900 */
[----:B0-----:R-:W-:Y:S01]  /*0fe0*/  IMAD.WIDE.U32 R28, R41, 0x4, R14 ;  /* 0x00000004291c7825 */ /* 0x001fe200078e000e */
[----:B------:R0:W4:Y:S04]  /*0ff0*/  LDG.E R44, desc[UR36][R32.64] ;  /* 0x00000024202c7981 */ /* 0x000128000c1e1900 */
[----:B------:R1:W5:Y:S04]  /*1000*/  LDG.E R40, desc[UR36][R28.64] ;  /* 0x000000241c287981 */ /* 0x000368000c1e1900 */
[----:B------:R-:W2:Y:S04]  /*1010*/  LD.E R31, desc[UR36][R20.64+-0x4] ;  /* 0xfffffc24141f7980 */ /* 0x000ea8000c101900 */
[----:B------:R-:W3:Y:S04]  /*1020*/  LD.E R33, desc[UR36][R20.64] ;  /* 0x0000002414217980 */ /* 0x000ee8000c101900 */
[----:B------:R-:W4:Y:S04]  /*1030*/  LD.E R29, desc[UR36][R20.64+0x4] ;  /* 0x00000424141d7980 */ /* 0x000f28000c101900 */
[----:B------:R-:W5:Y:S01]  /*1040*/  LD.E R42, desc[UR36][R20.64+0x8] ;  /* 0x00000824142a7980 */ /* 0x000f62000c101900 */
[----:B--2---:R-:W-:-:S03]  /*1050*/  IMAD R36, R31, R38, R36 ;  /* 0x000000261f247224 */ /* 0x004fc600078e0224 */
[----:B------:R-:W2:Y:S01]  /*1060*/  LD.E R38, desc[UR36][R20.64+0xc] ;  /* 0x00000c2414267980 */ /* 0x000ea2000c101900 */
[----:B---3--:R-:W-:Y:S02]  /*1070*/  IMAD R36, R33, R30, R36 ;  /* 0x0000001e21247224 */ /* 0x008fe400078e0224 */
[----:B0-----:R-:W-:-:S04]  /*1080*/  IMAD.WIDE.U32 R32, R43, 0x4, R14 ;  /* 0x000000042b207825 */ /* 0x001fc800078e000e */
[----:B----4-:R-:W-:Y:S02]  /*1090*/  IMAD R31, R29, R44, R36 ;  /* 0x0000002c1d1f7224 */ /* 0x010fe400078e0224 */
[----:B-1----:R-:W-:Y:S01]  /*10a0*/  IMAD.WIDE.U32 R28, R45, 0x4, R14 ;  /* 0x000000042d1c7825 */ /* 0x002fe200078e000e */
[----:B------:R-:W2:Y:S03]  /*10b0*/  LDG.E R32, desc[UR36][R32.64] ;  /* 0x0000002420207981 */ /* 0x000ea6000c1e1900 */
[----:B-----5:R-:W-:Y:S01]  /*10c0*/  IMAD R40, R42, R40, R31 ;  /* 0x000000282a287224 */ /* 0x020fe200078e021f */
[----:B------:R0:W3:Y:S01]  /*10d0*/  LDG.E R36, desc[UR36][R28.64] ;  /* 0x000000241c247981 */ /* 0x0000e2000c1e1900 */
[----:B------:R-:W-:-:S03]  /*10e0*/  IMAD.WIDE.U32 R30, R8, 0x4, R14 ;  /* 0x00000004081e7825 */ /* 0x000fc600078e000e */
[----:B------:R-:W3:Y:S04]  /*10f0*/  LD.E R44, desc[UR36][R20.64+0x10] ;  /* 0x00001024142c7980 */ /* 0x000ee8000c101900 */
[----:B------:R-:W4:Y:S04]  /*1100*/  LDG.E R30, desc[UR36][R30.64] ;  /* 0x000000241e1e7981 */ /* 0x000f28000c1e1900 */
[----:B------:R-:W5:Y:S04]  /*1110*/  LD.E R33, desc[UR36][R20.64+0x1c] ;  /* 0x00001c2414217980 */ /* 0x000f68000c101900 */
[----:B------:R-:W4:Y:S01]  /*1120*/  LD.E R31, desc[UR36][R20.64+0x14] ;  /* 0x00001424141f7980 */ /* 0x000f22000c101900 */
[----:B0-----:R-:W-:-:S04]  /*1130*/  IMAD.WIDE.U32 R28, R10, 0x4, R14 ;  /* 0x000000040a1c7825 */ /* 0x001fc800078e000e */
[----:B------:R-:W-:Y:S01]  /*1140*/  IMAD.WIDE.U32 R14, R12, 0x4, R14 ;  /* 0x000000040c0e7825 */ /* 0x000fe200078e000e */
[----:B------:R0:W5:Y:S05]  /*1150*/  LDG.E R42, desc[UR36][R28.64] ;  /* 0x000000241c2a7981 */ /* 0x00016a000c1e1900 */
[----:B------:R-:W5:Y:S04]  /*1160*/  LDG.E R14, desc[UR36][R14.64] ;  /* 0x000000240e0e7981 */ /* 0x000f68000c1e1900 */
[----:B------:R-:W5:Y:S01]  /*1170*/  LD.E R15, desc[UR36][R20.64+0x18] ;  /* 0x00001824140f7980 */ /* 0x000f62000c101900 */
[----:B------:R-:W-:Y:S01]  /*1180*/  IADD3 R5, PT, PT, R5, 0x10, RZ ;  /* 0x0000001005057810 */ /* 0x000fe20007ffe0ff */
[C---:B------:R-:W-:Y:S01]  /*1190*/  IMAD R11, R6.reuse, 0x10, R11 ;  /* 0x00000010060b7824 */ /* 0x040fe200078e020b */
[C---:B------:R-:W-:Y:S01]  /*11a0*/  LEA R4, R6.reuse, R4, 0x4 ;  /* 0x0000000406047211 */ /* 0x040fe200078e20ff */
[C---:B------:R-:W-:Y:S01]  /*11b0*/  IMAD R37, R6.reuse, 0x10, R37 ;  /* 0x0000001006257824 */ /* 0x040fe200078e0225 */
[C---:B------:R-:W-:Y:S01]  /*11c0*/  LEA R7, R6.reuse, R7, 0x4 ;  /* 0x0000000706077211 */ /* 0x040fe200078e20ff */
[C---:B------:R-:W-:Y:S01]  /*11d0*/  IMAD R45, R6.reuse, 0x10, R45 ;  /* 0x00000010062d7824 */ /* 0x040fe200078e022d */
[C---:B------:R-:W-:Y:S01]  /*11e0*/  LEA R9, R6.reuse, R9, 0x4 ;  /* 0x0000000906097211 */ /* 0x040fe200078e20ff */
[C---:B------:R-:W-:Y:S01]  /*11f0*/  IMAD R34, R6.reuse, 0x10, R34 ;  /* 0x0000001006227824 */ /* 0x040fe200078e0222 */
[----:B------:R-:W-:-:S02]  /*1200*/  LEA R13, R6, R13, 0x4 ;  /* 0x0000000d060d7211 */ /* 0x000fc400078e20ff */
[C---:B------:R-:W-:Y:S02]  /*1210*/  LEA R27, R6.reuse, R27, 0x4 ;  /* 0x0000001b061b7211 */ /* 0x040fe400078e20ff */
[C---:B------:R-:W-:Y:S02]  /*1220*/  LEA R35, R6.reuse, R35, 0x4 ;  /* 0x0000002306237211 */ /* 0x040fe400078e20ff */
[C---:B------:R-:W-:Y:S02]  /*1230*/  LEA R39, R6.reuse, R39, 0x4 ;  /* 0x0000002706277211 */ /* 0x040fe400078e20ff */
[C---:B------:R-:W-:Y:S02]  /*1240*/  LEA R41, R6.reuse, R41, 0x4 ;  /* 0x0000002906297211 */ /* 0x040fe400078e20ff */
[C---:B------:R-:W-:Y:S02]  /*1250*/  LEA R43, R6.reuse, R43, 0x4 ;  /* 0x0000002b062b7211 */ /* 0x040fe400078e20ff */
[----:B------:R-:W-:-:S02]  /*1260*/  LEA R8, R6, R8, 0x4 ;  /* 0x0000000806087211 */ /* 0x000fc400078e20ff */
[C---:B------:R-:W-:Y:S02]  /*1270*/  LEA R10, R6.reuse, R10, 0x4 ;  /* 0x0000000a060a7211 */ /* 0x040fe400078e20ff */
[----:B------:R-:W-:Y:S01]  /*1280*/  LEA R12, R6, R12, 0x4 ;  /* 0x0000000c060c7211 */ /* 0x000fe200078e20ff */
[----:B--2---:R-:W-:-:S04]  /*1290*/  IMAD R32, R38, R32, R40 ;  /* 0x0000002026207224 */ /* 0x004fc800078e0228 */
[----:B---3--:R-:W-:-:S04]  /*12a0*/  IMAD R32, R44, R36, R32 ;  /* 0x000000242c207224 */ /* 0x008fc800078e0220 */
[----:B----4-:R-:W-:Y:S01]  /*12b0*/  IMAD R30, R31, R30, R32 ;  /* 0x0000001e1f1e7224 */ /* 0x010fe200078e0220 */
[----:B------:R-:W-:-:S05]  /*12c0*/  IADD3 R31, P2, PT, R20, 0x40, RZ ;  /* 0x00000040141f7810 */ /* 0x000fca0007f5e0ff */
[----:B0-----:R-:W-:Y:S01]  /*12d0*/  IMAD.X R28, RZ, RZ, R21, P2 ;  /* 0x000000ffff1c7224 */ /* 0x001fe200010e0615 */
[----:B------:R-:W-:Y:S01]  /*12e0*/  ISETP.NE.AND P2, PT, R5, RZ, PT ;  /* 0x000000ff0500720c */ /* 0x000fe20003f45270 */
[----:B-----5:R-:W-:-:S04]  /*12f0*/  IMAD R30, R15, R42, R30 ;  /* 0x0000002a0f1e7224 */ /* 0x020fc800078e021e */
[----:B------:R-:W-:-:S08]  /*1300*/  IMAD R36, R33, R14, R30 ;  /* 0x0000000e21247224 */ /* 0x000fd000078e021e */
[----:B------:R-:W-:Y:S05]  /*1310*/  @P2 BRA `(.L_x_15) ;  /* 0xfffffff800a02947 */ /* 0x000fea000383ffff */
[----:B------:R-:W-:Y:S05]  /*1320*/  BSYNC.RECONVERGENT B1 ;  /* 0x0000000000017941 */ /* 0x000fea0003800200 */
.L_x_14:
[----:B------:R-:W-:-:S07]  /*1330*/  MOV R20, R24 ;  /* 0x0000001800147202 */ /* 0x000fce0000000f00 */
.L_x_13:
[----:B------:R-:W0:Y:S02]  /*1340*/  LDC R21, c[0x0][0x390] ;  /* 0x0000e400ff157b82 */ /* 0x000e240000000800 */
[----:B0-----:R-:W-:-:S04]  /*1350*/  LOP3.LUT R4, R21, 0xf, RZ, 0xc0, !PT ;  /* 0x0000000f15047812 */ /* 0x001fc800078ec0ff */
[----:B------:R-:W-:-:S13]  /*1360*/  ISETP.NE.AND P2, PT, R4, RZ, PT ;  /* 0x000000ff0400720c */ /* 0x000fda0003f45270 */
[----:B------:R-:W-:Y:S05]  /*1370*/  @!P2 BRA `(.L_x_16) ;  /* 0x000000040098a947 */ /* 0x000fea0003800000 */
[----:B------:R-:W-:Y:S01]  /*1380*/  ISETP.NE.AND P2, PT, R22, RZ, PT ;  /* 0x000000ff1600720c */ /* 0x000fe20003f45270 */
[----:B------:R-:W-:-:S12]  /*1390*/  @!P1 BRA `(.L_x_17) ;  /* 0x0000000000b89947 */ /* 0x000fd80003800000 */
[----:B------:R-:W0:Y:S01]  /*13a0*/  LDCU UR4, c[0x0][0x390] ;  /* 0x00007200ff0477ac */ /* 0x000e220008000800 */
[----:B------:R-:W1:Y:S01]  /*13b0*/  LDC.64 R6, c[0x0][0x380] ;  /* 0x0000e000ff067b82 */ /* 0x000e620000000a00 */
[----:B------:R-:W-:Y:S01]  /*13c0*/  MOV R4, R16 ;  /* 0x0000001000047202 */ /* 0x000fe20000000f00 */
[----:B------:R-:W-:-:S04]  /*13d0*/  IMAD.MOV.U32 R5, RZ, RZ, R17 ;  /* 0x000000ffff057224 */ /* 0x000fc800078e0011 */
[----:B------:R-:W-:-:S05]  /*13e0*/  IMAD.WIDE.U32 R4, R20, 0x4, R4 ;  /* 0x0000000414047825 */ /* 0x000fca00078e0004 */
[----:B------:R-:W2:Y:S04]  /*13f0*/  LD.E R31, desc[UR36][R4.64] ;  /* 0x00000024041f7980 */ /* 0x000ea8000c101900 */
[----:B------:R-:W3:Y:S01]  /*1400*/  LD.E R33, desc[UR36][R4.64+0x4] ;  /* 0x0000042404217980 */ /* 0x000ee2000c101900 */
[----:B0-----:R-:W-:-:S03]  /*1410*/  IMAD R9, R20, UR4, R3 ;  /* 0x0000000414097c24 */ /* 0x001fc6000f8e0203 */
[----:B------:R-:W4:Y:S02]  /*1420*/  LD.E R32, desc[UR36][R4.64+0x8] ;  /* 0x0000082404207980 */ /* 0x000f24000c101900 */
[C---:B------:R-:W-:Y:S02]  /*1430*/  IADD3 R11, PT, PT, R9.reuse, UR4, RZ ;  /* 0x00000004090b7c10 */ /* 0x040fe4000fffe0ff */
[----:B------:R-:W5:Y:S01]  /*1440*/  LD.E R34, desc[UR36][R4.64+0x10] ;  /* 0x0000102404227980 */ /* 0x000f62000c101900 */
[----:B-1----:R-:W-:-:S04]  /*1450*/  IMAD.WIDE.U32 R8, R9, 0x4, R6 ;  /* 0x0000000409087825 */ /* 0x002fc800078e0006 */
[C-C-:B------:R-:W-:Y:S01]  /*1460*/  IMAD.WIDE.U32 R12, R11.reuse, 0x4, R6.reuse ;  /* 0x000000040b0c7825 */ /* 0x140fe200078e0006 */
[----:B------:R-:W-:Y:S01]  /*1470*/  IADD3 R11, PT, PT, R11, UR4, RZ ;  /* 0x000000040b0b7c10 */ /* 0x000fe2000fffe0ff */
[----:B------:R-:W2:Y:S03]  /*1480*/  LDG.E R27, desc[UR36][R8.64] ;  /* 0x00000024081b7981 */ /* 0x000ea6000c1e1900 */
[C---:B------:R-:W-:Y:S01]  /*1490*/  IADD3 R15, PT, PT, R11.reuse, UR4, RZ ;  /* 0x000000040b0f7c10 */ /* 0x040fe2000fffe0ff */
[--C-:B------:R-:W-:Y:S01]  /*14a0*/  IMAD.WIDE.U32 R28, R11, 0x4, R6.reuse ;  /* 0x000000040b1c7825 */ /* 0x100fe200078e0006 */
[----:B------:R0:W3:Y:S02]  /*14b0*/  LDG.E R30, desc[UR36][R12.64] ;  /* 0x000000240c1e7981 */ /* 0x0000e4000c1e1900 */
[C---:B------:R-:W-:Y:S01]  /*14c0*/  IADD3 R35, PT, PT, R15.reuse, UR4, RZ ;  /* 0x000000040f237c10 */ /* 0x040fe2000fffe0ff */
[----:B------:R-:W-:-:S02]  /*14d0*/  IMAD.WIDE.U32 R10, R15, 0x4, R6 ;  /* 0x000000040f0a7825 */ /* 0x000fc400078e0006 */
[----:B------:R-:W4:Y:S02]  /*14e0*/  LDG.E R29, desc[UR36][R28.64] ;  /* 0x000000241c1d7981 */ /* 0x000f24000c1e1900 */
[C---:B------:R-:W-:Y:S02]  /*14f0*/  VIADD R15, R35.reuse, UR4 ;  /* 0x00000004230f7c36 */ /* 0x040fe40008000000 */
[----:B------:R-:W5:Y:S01]  /*1500*/  LDG.E R10, desc[UR36][R10.64] ;  /* 0x000000240a0a7981 */ /* 0x000f62000c1e1900 */
[--C-:B0-----:R-:W-:Y:S02]  /*1510*/  IMAD.WIDE.U32 R12, R35, 0x4, R6.reuse ;  /* 0x00000004230c7825 */ /* 0x101fe400078e0006 */
[C---:B------:R-:W-:Y:S01]  /*1520*/  IADD3 R37, PT, PT, R15.reuse, UR4, RZ ;  /* 0x000000040f257c10 */ /* 0x040fe2000fffe0ff */
[----:B------:R-:W5:Y:S01]  /*1530*/  LD.E R35, desc[UR36][R4.64+0xc] ;  /* 0x00000c2404237980 */ /* 0x000f62000c101900 */
[--C-:B------:R-:W-:Y:S02]  /*1540*/  IMAD.WIDE.U32 R8, R15, 0x4, R6.reuse ;  /* 0x000000040f087825 */ /* 0x100fe400078e0006 */
[C---:B------:R-:W-:Y:S01]  /*1550*/  IADD3 R39, PT, PT, R37.reuse, UR4, RZ ;  /* 0x0000000425277c10 */ /* 0x040fe2000fffe0ff */
[----:B------:R-:W5:Y:S01]  /*1560*/  LDG.E R13, desc[UR36][R12.64] ;  /* 0x000000240c0d7981 */ /* 0x000f62000c1e1900 */
[----:B------:R-:W-:-:S03]  /*1570*/  IMAD.WIDE.U32 R14, R37, 0x4, R6 ;  /* 0x00000004250e7825 */ /* 0x000fc600078e0006 */
[----:B------:R-:W5:Y:S01]  /*1580*/  LDG.E R8, desc[UR36][R8.64] ;  /* 0x0000002408087981 */ /* 0x000f62000c1e1900 */
[----:B------:R-:W-:-:S03]  /*1590*/  IMAD.WIDE.U32 R6, R39, 0x4, R6 ;  /* 0x0000000427067825 */ /* 0x000fc600078e0006 */
[----:B------:R-:W5:Y:S04]  /*15a0*/  LD.E R37, desc[UR36][R4.64+0x14] ;  /* 0x0000142404257980 */ /* 0x000f68000c101900 */
[----:B------:R-:W5:Y:S04]  /*15b0*/  LDG.E R14, desc[UR36][R14.64] ;  /* 0x000000240e0e7981 */ /* 0x000f68000c1e1900 */
[----:B------:R-:W5:Y:S04]  /*15c0*/  LD.E R11, desc[UR36][R4.64+0x18] ;  /* 0x00001824040b7980 */ /* 0x000f68000c101900 */
[----:B------:R-:W5:Y:S04]  /*15d0*/  LD.E R39, desc[UR36][R4.64+0x1c] ;  /* 0x00001c2404277980 */ /* 0x000f68000c101900 */
[----:B------:R-:W5:Y:S01]  /*15e0*/  LDG.E R6, desc[UR36][R6.64] ;  /* 0x0000002406067981 */ /* 0x000f62000c1e1900 */
[----:B------:R-:W-:Y:S01]  /*15f0*/  IADD3 R20, PT, PT, R20, 0x8, RZ ;  /* 0x0000000814147810 */ /* 0x000fe20007ffe0ff */
[----:B--2---:R-:W-:-:S04]  /*1600*/  IMAD R27, R31, R27, R36 ;  /* 0x0000001b1f1b7224 */ /* 0x004fc800078e0224 */
[----:B---3--:R-:W-:-:S04]  /*1610*/  IMAD R27, R33, R30, R27 ;  /* 0x0000001e211b7224 */ /* 0x008fc800078e021b */
[----:B----4-:R-:W-:-:S04]  /*1620*/  IMAD R27, R32, R29, R27 ;  /* 0x0000001d201b7224 */ /* 0x010fc800078e021b */
[----:B-----5:R-:W-:-:S04]  /*1630*/  IMAD R10, R35, R10, R27 ;  /* 0x0000000a230a7224 */ /* 0x020fc800078e021b */
[----:B------:R-:W-:-:S04]  /*1640*/  IMAD R10, R34, R13, R10 ;  /* 0x0000000d220a7224 */ /* 0x000fc800078e020a */
[----:B------:R-:W-:-:S04]  /*1650*/  IMAD R8, R37, R8, R10 ;  /* 0x0000000825087224 */ /* 0x000fc800078e020a */
[----:B------:R-:W-:-:S04]  /*1660*/  IMAD R8, R11, R14, R8 ;  /* 0x0000000e0b087224 */ /* 0x000fc800078e0208 */
[----:B------:R-:W-:-:S07]  /*1670*/  IMAD R36, R39, R6, R8 ;  /* 0x0000000627247224 */ /* 0x000fce00078e0208 */
.L_x_17:
[----:B------:R-:W-:Y:S05]  /*1680*/  @!P2 BRA `(.L_x_16) ;  /* 0x0000000000d4a947 */ /* 0x000fea0003800000 */
[----:B------:R-:W-:-:S04]  /*1690*/  LOP3.LUT R21, R21, 0x3, RZ, 0xc0, !PT ;  /* 0x0000000315157812 */ /* 0x000fc800078ec0ff */
[----:B------:R-:W-:Y:S01]  /*16a0*/  ISETP.NE.AND P2, PT, R21, RZ, PT ;  /* 0x000000ff1500720c */ /* 0x000fe20003f45270 */
[----:B------:R-:W-:-:S12]  /*16b0*/  @!P0 BRA `(.L_x_18) ;  /* 0x0000000000688947 */ /* 0x000fd80003800000 */
[----:B------:R-:W0:Y:S01]  /*16c0*/  LDCU UR4, c[0x0][0x390] ;  /* 0x00007200ff0477ac */ /* 0x000e220008000800 */
[----:B------:R-:W1:Y:S01]  /*16d0*/  LDC.64 R4, c[0x0][0x380] ;  /* 0x0000e000ff047b82 */ /* 0x000e620000000a00 */
[----:B------:R-:W-:Y:S02]  /*16e0*/  MOV R6, R16 ;  /* 0x0000001000067202 */ /* 0x000fe40000000f00 */
[----:B------:R-:W-:-:S03]  /*16f0*/  MOV R7, R17 ;  /* 0x0000001100077202 */ /* 0x000fc60000000f00 */
[----:B------:R-:W-:-:S05]  /*1700*/  IMAD.WIDE.U32 R6, R20, 0x4, R6 ;  /* 0x0000000414067825 */ /* 0x000fca00078e0006 */
[----:B------:R-:W2:Y:S01]  /*1710*/  LD.E R15, desc[UR36][R6.64] ;  /* 0x00000024060f7980 */ /* 0x000ea2000c101900 */
[----:B0-----:R-:W-:-:S03]  /*1720*/  IMAD R11, R20, UR4, R3 ;  /* 0x00000004140b7c24 */ /* 0x001fc6000f8e0203 */
[----:B------:R-:W3:Y:S01]  /*1730*/  LD.E R31, desc[UR36][R6.64+0xc] ;  /* 0x00000c24061f7980 */ /* 0x000ee2000c101900 */
[C---:B------:R-:W-:Y:S02]  /*1740*/  VIADD R13, R11.reuse, UR4 ;  /* 0x000000040b0d7c36 */ /* 0x040fe40008000000 */
[----:B-1----:R-:W-:-:S03]  /*1750*/  IMAD.WIDE.U32 R10, R11, 0x4, R4 ;  /* 0x000000040b0a7825 */ /* 0x002fc600078e0004 */
[C---:B------:R-:W-:Y:S01]  /*1760*/  IADD3 R27, PT, PT, R13.reuse, UR4, RZ ;  /* 0x000000040d1b7c10 */ /* 0x040fe2000fffe0ff */
[--C-:B------:R-:W-:Y:S02]  /*1770*/  IMAD.WIDE.U32 R12, R13, 0x4, R4.reuse ;  /* 0x000000040d0c7825 */ /* 0x100fe400078e0004 */
[----:B------:R-:W2:Y:S02]  /*1780*/  LDG.E R10, desc[UR36][R10.64] ;  /* 0x000000240a0a7981 */ /* 0x000ea4000c1e1900 */
[C-C-:B------:R-:W-:Y:S02]  /*1790*/  IMAD.WIDE.U32 R8, R27.reuse, 0x4, R4.reuse ;  /* 0x000000041b087825 */ /* 0x140fe400078e0004 */
[----:B------:R-:W4:Y:S02]  /*17a0*/  LDG.E R12, desc[UR36][R12.64] ;  /* 0x000000240c0c7981 */ /* 0x000f24000c1e1900 */
[----:B------:R-:W-:Y:S02]  /*17b0*/  VIADD R29, R27, UR4 ;  /* 0x000000041b1d7c36 */ /* 0x000fe40008000000 */
[----:B------:R-:W4:Y:S02]  /*17c0*/  LD.E R27, desc[UR36][R6.64+0x4] ;  /* 0x00000424061b7980 */ /* 0x000f24000c101900 */
[----:B------:R-:W-:-:S02]  /*17d0*/  IMAD.WIDE.U32 R4, R29, 0x4, R4 ;  /* 0x000000041d047825 */ /* 0x000fc400078e0004 */
[----:B------:R-:W5:Y:S04]  /*17e0*/  LDG.E R8, desc[UR36][R8.64] ;  /* 0x0000002408087981 */ /* 0x000f68000c1e1900 */
[----:B------:R-:W5:Y:S04]  /*17f0*/  LD.E R29, desc[UR36][R6.64+0x8] ;  /* 0x00000824061d7980 */ /* 0x000f68000c101900 */
[----:B------:R-:W3:Y:S01]  /*1800*/  LDG.E R4, desc[UR36][R4.64] ;  /* 0x0000002404047981 */ /* 0x000ee2000c1e1900 */
[----:B------:R-:W-:Y:S01]  /*1810*/  IADD3 R20, PT, PT, R20, 0x4, RZ ;  /* 0x0000000414147810 */ /* 0x000fe20007ffe0ff */
[----:B--2---:R-:W-:-:S04]  /*1820*/  IMAD R10, R15, R10, R36 ;  /* 0x0000000a0f0a7224 */ /* 0x004fc800078e0224 */
[----:B----4-:R-:W-:-:S04]  /*1830*/  IMAD R10, R27, R12, R10 ;  /* 0x0000000c1b0a7224 */ /* 0x010fc800078e020a */
[----:B-----5:R-:W-:-:S04]  /*1840*/  IMAD R10, R29, R8, R10 ;  /* 0x000000081d0a7224 */ /* 0x020fc800078e020a */
[----:B---3--:R-:W-:-:S07]  /*1850*/  IMAD R36, R31, R4, R10 ;  /* 0x000000041f247224 */ /* 0x008fce00078e020a */
.L_x_18:
[----:B------:R-:W-:Y:S05]  /*1860*/  @!P2 BRA `(.L_x_16) ;  /* 0x00000000005ca947 */ /* 0x000fea0003800000 */
[----:B------:R-:W0:Y:S01]  /*1870*/  LDC.64 R4, c[0x0][0x380] ;  /* 0x0000e000ff047b82 */ /* 0x000e220000000a00 */
[----:B------:R-:W1:Y:S01]  /*1880*/  LDCU UR4, c[0x0][0x390] ;  /* 0x00007200ff0477ac */ /* 0x000e620008000800 */
[----:B------:R-:W-:Y:S02]  /*1890*/  MOV R6, R16 ;  /* 0x0000001000067202 */ /* 0x000fe40000000f00 */
[----:B------:R-:W-:-:S03]  /*18a0*/  MOV R7, R17 ;  /* 0x0000001100077202 */ /* 0x000fc60000000f00 */
[----:B------:R-:W-:-:S05]  /*18b0*/  IMAD.WIDE.U32 R6, R20, 0x4, R6 ;  /* 0x0000000414067825 */ /* 0x000fca00078e0006 */
[----:B------:R-:W2:Y:S01]  /*18c0*/  LD.E R11, desc[UR36][R6.64] ;  /* 0x00000024060b7980 */ /* 0x000ea2000c101900 */
[----:B-1----:R-:W-:-:S04]  /*18d0*/  IMAD R13, R20, UR4, R3 ;  /* 0x00000004140d7c24 */ /* 0x002fc8000f8e0203 */
[----:B0-----:R-:W-:-:S06]  /*18e0*/  IMAD.WIDE.U32 R8, R13, 0x4, R4 ;  /* 0x000000040d087825 */ /* 0x001fcc00078e0004 */
[----:B------:R-:W2:Y:S01]  /*18f0*/  LDG.E R8, desc[UR36][R8.64] ;  /* 0x0000002408087981 */ /* 0x000ea2000c1e1900 */
[----:B------:R-:W-:Y:S01]  /*1900*/  ISETP.NE.AND P2, PT, R21, 0x1, PT ;  /* 0x000000011500780c */ /* 0x000fe20003f45270 */
[----:B--2---:R-:W-:-:S12]  /*1910*/  IMAD R36, R11, R8, R36 ;  /* 0x000000080b247224 */ /* 0x004fd800078e0224 */
[----:B------:R-:W-:Y:S05]  /*1920*/  @!P2 BRA `(.L_x_16) ;  /* 0x00000000002ca947 */ /* 0x000fea0003800000 */
[----:B------:R-:W-:Y:S01]  /*1930*/  ISETP.NE.AND P2, PT, R21, 0x2, PT ;  /* 0x000000021500780c */ /* 0x000fe20003f45270 */
[----:B------:R-:W-:Y:S01]  /*1940*/  VIADD R9, R13, UR4 ;  /* 0x000000040d097c36 */ /* 0x000fe20008000000 */
[----:B------:R-:W2:Y:S11]  /*1950*/  LD.E R11, desc[UR36][R6.64+0x4] ;  /* 0x00000424060b7980 */ /* 0x000eb6000c101900 */
[C---:B------:R-:W-:Y:S01]  /*1960*/  @P2 IADD3 R13, PT, PT, R9.reuse, UR4, RZ ;  /* 0x00000004090d2c10 */ /* 0x040fe2000fffe0ff */
[----:B------:R-:W-:-:S04]  /*1970*/  IMAD.WIDE.U32 R8, R9, 0x4, R4 ;  /* 0x0000000409087825 */ /* 0x000fc800078e0004 */
[----:B------:R-:W-:Y:S02]  /*1980*/  @P2 IMAD.WIDE.U32 R4, R13, 0x4, R4 ;  /* 0x000000040d042825 */ /* 0x000fe400078e0004 */
[----:B------:R-:W2:Y:S04]  /*1990*/  LDG.E R8, desc[UR36][R8.64] ;  /* 0x0000002408087981 */ /* 0x000ea8000c1e1900 */
[----:B------:R-:W3:Y:S04]  /*19a0*/  @P2 LD.E R13, desc[UR36][R6.64+0x8] ;  /* 0x00000824060d2980 */ /* 0x000ee8000c101900 */
[----:B------:R-:W3:Y:S01]  /*19b0*/  @P2 LDG.E R4, desc[UR36][R4.64] ;  /* 0x0000002404042981 */ /* 0x000ee2000c1e1900 */
[----:B--2---:R-:W-:-:S04]  /*19c0*/  IMAD R36, R11, R8, R36 ;  /* 0x000000080b247224 */ /* 0x004fc800078e0224 */
[----:B---3--:R-:W-:-:S07]  /*19d0*/  @P2 IMAD R36, R13, R4, R36 ;  /* 0x000000040d242224 */ /* 0x008fce00078e0224 */
.L_x_16:
[----:B------:R-:W0:Y:S01]  /*19e0*/  LDCU UR4, c[0x0][0x390] ;  /* 0x00007200ff0477ac */ /* 0x000e220008000800 */
[C---:B------:R-:W-:Y:S01]  /*19f0*/  IMAD.WIDE.U32 R4, R3.reuse, 0x4, R18 ;  /* 0x0000000403047825 */ /* 0x040fe200078e0012 */
[----:B------:R-:W-:-:S04]  /*1a00*/  IADD3 R3, PT, PT, R3, 0x1, RZ ;  /* 0x0000000103037810 */ /* 0x000fc80007ffe0ff */
[----:B------:R1:W-:Y:S01]  /*1a10*/  ST.E desc[UR36][R4.64], R36 ;  /* 0x0000002404007985 */ /* 0x0003e2000c101924 */
[----:B0-----:R-:W-:-:S13]  /*1a20*/  ISETP.NE.AND P2, PT, R3, UR4, PT ;  /* 0x0000000403007c0c */ /* 0x001fda000bf45270 */
[----:B-1----:R-:W-:Y:S05]  /*1a30*/  @P2 BRA `(.L_x_19) ;  /* 0xfffffff0006c2947 */ /* 0x002fea000383ffff */
[----:B------:R-:W-:Y:S05]  /*1a40*/  BSYNC.RECONVERGENT B0 ;  /* 0x0000000000007941 */ /* 0x000fea0003800200 */
.L_x_12:
[----:B------:R-:W-:Y:S01]  /*1a50*/  MOV R0, 0x8 ;  /* 0x0000000800007802 */ /* 0x000fe20000000f00 */
[----:B------:R-:W-:Y:S01]  /*1a60*/  IMAD.MOV.U32 R5, RZ, RZ, R17 ;  /* 0x000000ffff057224 */ /* 0x000fe200078e0011 */
[----:B------:R-:W-:Y:S02]  /*1a70*/  MOV R4, R16 ;  /* 0x0000001000047202 */ /* 0x000fe40000000f00 */
[----:B------:R0:W1:Y:S05]  /*1a80*/  LDC.64 R6, c[0x4][R0] ;  /* 0x0100000000067b82 */ /* 0x00006a0000000a00 */
[----:B------:R-:W-:-:S07]  /*1a90*/  LEPC R20, `(.L_x_20) ;  /* 0x000000001014794e */ /* 0x000fce0000000000 */
[----:B01----:R-:W-:Y:S05]  /*1aa0*/  CALL.ABS.NOINC R6 ;  /* 0x0000000006007343 */ /* 0x003fea0003c00000 */
.L_x_20:
[----:B------:R-:W-:Y:S02]  /*1ab0*/  ISETP.NE.AND P6, PT, R26, RZ, PT ;  /* 0x000000ff1a00720c */ /* 0x000fe40003fc5270 */
[----:B------:R-:W-:Y:S02]  /*1ac0*/  MOV R16, R18 ;  /* 0x0000001200107202 */ /* 0x000fe40000000f00 */
[----:B------:R-:W-:-:S09]  /*1ad0*/  MOV R17, R19 ;  /* 0x0000001300117202 */ /* 0x000fd20000000f00 */
[----:B------:R-:W-:Y:S05]  /*1ae0*/  @P6 BRA `(.L_x_21) ;  /* 0xffffffec00dc6947 */ /* 0x000fea000383ffff */
[----:B------:R-:W-:Y:S05]  /*1af0*/  BSYNC.RECONVERGENT B6 ;  /* 0x0000000000067941 */ /* 0x000fea0003800200 */
.L_x_10:
[----:B0-23--:R-:W-:Y:S01]  /*1b00*/  MOV R6, R18 ;  /* 0x0000001200067202 */ /* 0x00dfe20000000f00 */
[----:B------:R-:W-:Y:S01]  /*1b10*/  IMAD.MOV.U32 R7, RZ, RZ, R19 ;  /* 0x000000ffff077224 */ /* 0x000fe200078e0013 */
[----:B----4-:R-:W0:Y:S03]  /*1b20*/  LDC.64 R4, c[0x0][0x388] ;  /* 0x0000e200ff047b82 */ /* 0x010e260000000a00 */
[----:B------:R-:W-:-:S06]  /*1b30*/  IMAD.WIDE R6, R2, 0x4, R6 ;  /* 0x0000000402067825 */ /* 0x000fcc00078e0206 */
[----:B------:R-:W2:Y:S01]  /*1b40*/  LD.E R6, desc[UR36][R6.64] ;  /* 0x0000002406067980 */ /* 0x000ea2000c101900 */
[----:B------:R-:W-:Y:S02]  /*1b50*/  IADD3 R3, PT, PT, R2, R23, RZ ;  /* 0x0000001702037210 */ /* 0x000fe40007ffe0ff */
[----:B------:R-:W-:-:S04]  /*1b60*/  MOV R0, 0x8 ;  /* 0x0000000800007802 */ /* 0x000fc80000000f00 */
[----:B------:R1:W3:Y:S01]  /*1b70*/  LDC.64 R8, c[0x4][R0] ;  /* 0x0100000000087b82 */ /* 0x0002e20000000a00 */
[----:B0-----:R-:W-:Y:S01]  /*1b80*/  IMAD.WIDE R2, R3, 0x4, R4 ;  /* 0x0000000403027825 */ /* 0x001fe200078e0204 */
[----:B------:R-:W-:Y:S02]  /*1b90*/  MOV R4, R18 ;  /* 0x0000001200047202 */ /* 0x000fe40000000f00 */
[----:B------:R-:W-:Y:S02]  /*1ba0*/  MOV R5, R19 ;  /* 0x0000001300057202 */ /* 0x000fe40000000f00 */
[----:B--23--:R1:W-:Y:S05]  /*1bb0*/  STG.E desc[UR36][R2.64], R6 ;  /* 0x0000000602007986 */ /* 0x00c3ea000c101924 */
[----:B------:R-:W-:-:S07]  /*1bc0*/  LEPC R20, `(.L_x_22) ;  /* 0x000000001014794e */ /* 0x000fce0000000000 */
[----:B-1----:R-:W-:Y:S05]  /*1bd0*/  CALL.ABS.NOINC R8 ;  /* 0x0000000008007343 */ /* 0x002fea0003c00000 */
.L_x_22:
[----:B------:R-:W-:Y:S05]  /*1be0*/  EXIT ;  /* 0x000000000000794d */ /* 0x000fea0003800000 */
.L_x_0:
[----:B------:R-:W0:Y:S01]  /*1bf0*/  LDC.64 R4, c[0x0][0x380] ;  /* 0x0000e000ff047b82 */ /* 0x000e220000000a00 */
[----:B------:R-:W-:-:S04]  /*1c00*/  IMAD R23, R23, UR4, R2 ;  /* 0x0000000417177c24 */ /* 0x000fc8000f8e0202 */
[----:B0-----:R-:W-:-:S03]  /*1c10*/  IMAD.WIDE R2, R23, 0x4, R4 ;  /* 0x0000000417027825 */ /* 0x001fc600078e0204 */
[----:B------:R-:W0:Y:S03]  /*1c20*/  LDC.64 R4, c[0x0][0x388] ;  /* 0x0000e200ff047b82 */ /* 0x000e260000000a00 */
[----:B------:R-:W2:Y:S01]  /*1c30*/  LDG.E R3, desc[UR36][R2.64] ;  /* 0x0000002402037981 */ /* 0x000ea2000c1e1900 */
[----:B0-----:R-:W-:-:S05]  /*1c40*/  IMAD.WIDE R4, R23, 0x4, R4 ;  /* 0x0000000417047825 */ /* 0x001fca00078e0204 */
[----:B--2---:R-:W-:Y:S01]  /*1c50*/  STG.E desc[UR36][R4.64], R3 ;  /* 0x0000000304007986 */ /* 0x004fe2000c101924 */
[----:B------:R-:W-:Y:S05]  /*1c60*/  EXIT ;  /* 0x000000000000794d */ /* 0x000fea0003800000 */
.L_x_23:
[----:B------:R-:W-:-:S00]  /*1c70*/  BRA `(.L_x_23) ;  /* 0xfffffffc00fc7947 */ /* 0x000fc0000383ffff */
[----:B------:R-:W-:-:S00]  /*1c80*/  NOP ;  /* 0x0000000000007918 */ /* 0x000fc00000000000 */
[----:B------:R-:W-:-:S00]  /*1c90*/  NOP ;  /* 0x0000000000007918 */ /* 0x000fc00000000000 */
[----:B------:R-:W-:-:S00]  /*1ca0*/  NOP ;  /* 0x0000000000007918 */ /* 0x000fc00000000000 */
[----:B------:R-:W-:-:S00]  /*1cb0*/  NOP ;  /* 0x0000000000007918 */ /* 0x000fc00000000000 */
[----:B------:R-:W-:-:S00]  /*1cc0*/  NOP ;  /* 0x0000000000007918 */ /* 0x000fc00000000000 */
[----:B------:R-:W-:-:S00]  /*1cd0*/  NOP ;  /* 0x0000000000007918 */ /* 0x000fc00000000000 */
[----:B------:R-:W-:-:S00]  /*1ce0*/  NOP ;  /* 0x0000000000007918 */ /* 0x000fc00000000000 */
[----:B------:R-:W-:-:S00]  /*1cf0*/  NOP ;  /* 0x0000000000007918 */ /* 0x000fc00000000000 */
.L_x_24:


//--------------------- .nv.shared.reserved.0     --------------------------
	.section	.nv.shared.reserved.0,"aw",@nobits
	.weak		__nv_reservedSMEM_offset_0_alias
	.size		__nv_reservedSMEM_offset_0_alias, 0, 64
	.other		__nv_reservedSMEM_offset_0_alias,@"STO_CUDA_RESERVED_SHARED STV_DEFAULT"
__nv_reservedSMEM_offset_0_alias:
	.zero		0
	.zero		64


//--------------------- .nv.constant0._Z9matrixPowPiS_ii --------------------------
	.section	.nv.constant0._Z9matrixPowPiS_ii,"a",@progbits
	.sectionflags	@""
	.align	4
.nv.constant0._Z9matrixPowPiS_ii:
	.zero		920


//--------------------- SYMBOLS --------------------------

	.type		.nv.reservedSmem.offset0,@object
	.size		.nv.reservedSmem.offset0,0x4
	.type		malloc,@function
	.type		free,@function
